//
// Generated by NVIDIA NVVM Compiler
//
// Compiler Build ID: CL-36424714
// Cuda compilation tools, release 13.0, V13.0.88
// Based on NVVM 20.0.0
//

.version 9.0
.target sm_100
.address_size 64

	// .globl	to_sum_var_count
.func  (.param .b64 func_retval0) __internal_accurate_pow
(
	.param .b64 __internal_accurate_pow_param_0
)
;
.global .align 4 .b8 MASKS_INDICIES[116] = {0, 0, 0, 0, 1, 0, 0, 0, 2, 0, 0, 0, 3, 0, 0, 0, 4, 0, 0, 0, 5, 0, 0, 0, 6, 0, 0, 0, 7, 0, 0, 0, 8, 0, 0, 0, 9, 0, 0, 0, 10, 0, 0, 0, 11, 0, 0, 0, 12, 0, 0, 0, 13, 0, 0, 0, 128, 0, 0, 0, 129, 0, 0, 0, 130, 0, 0, 0, 131, 0, 0, 0, 132, 0, 0, 0, 133, 0, 0, 0, 134, 0, 0, 0, 135, 0, 0, 0, 136, 0, 0, 0, 137, 0, 0, 0, 138, 0, 0, 0, 139, 0, 0, 0, 140, 0, 0, 0, 148, 0, 0, 0, 149};

.visible .entry to_sum_var_count(
	.param .u64 .ptr .align 1 to_sum_var_count_param_0,
	.param .u32 to_sum_var_count_param_1,
	.param .u64 .ptr .align 1 to_sum_var_count_param_2,
	.param .u64 .ptr .align 1 to_sum_var_count_param_3,
	.param .u64 .ptr .align 1 to_sum_var_count_param_4
)
{
	.reg .pred 	%p<16>;
	.reg .b32 	%r<36>;
	.reg .b32 	%f<11>;
	.reg .b64 	%rd<21>;
	.reg .b64 	%fd<21>;

	ld.param.u64 	%rd5, [to_sum_var_count_param_0];
	ld.param.u64 	%rd2, [to_sum_var_count_param_2];
	ld.param.u64 	%rd3, [to_sum_var_count_param_3];
	ld.param.u64 	%rd4, [to_sum_var_count_param_4];
	cvta.to.global.u64 	%rd1, %rd5;
	mov.u32 	%r7, %ctaid.x;
	mov.u32 	%r8, %ntid.x;
	mov.u32 	%r9, %tid.x;
	mad.lo.s32 	%r1, %r7, %r8, %r9;
	cvt.rn.f32.s32 	%f3, %r1;
	div.rn.f32 	%f4, %f3, 0f42AE0000;
	cvt.rmi.f32.f32 	%f5, %f4;
	mul.hi.s32 	%r10, %r1, -1925330167;
	add.s32 	%r11, %r10, %r1;
	shr.u32 	%r12, %r11, 31;
	shr.s32 	%r13, %r11, 4;
	add.s32 	%r14, %r13, %r12;
	mul.lo.s32 	%r15, %r14, 29;
	sub.s32 	%r16, %r1, %r15;
	cvt.rn.f32.s32 	%f6, %r16;
	fma.rn.f32 	%f7, %f5, 0f41E80000, %f6;
	cvt.rzi.s32.f32 	%r2, %f7;
	mul.hi.s32 	%r17, %r1, 1431655766;
	shr.u32 	%r18, %r17, 31;
	add.s32 	%r19, %r17, %r18;
	mul.lo.s32 	%r20, %r19, 3;
	sub.s32 	%r3, %r1, %r20;
	setp.gt.s32 	%p1, %r3, 0;
	@%p1 bra 	$L__BB0_2;
	cvta.to.global.u64 	%rd16, %rd2;
	mul.wide.s32 	%rd17, %r1, 4;
	add.s64 	%rd18, %rd1, %rd17;
	ld.global.f32 	%f10, [%rd18];
	mul.wide.s32 	%rd19, %r2, 4;
	add.s64 	%rd20, %rd16, %rd19;
	st.global.f32 	[%rd20], %f10;
	bra.uni 	$L__BB0_12;
$L__BB0_2:
	setp.ne.s32 	%p2, %r3, 1;
	@%p2 bra 	$L__BB0_11;
	mul.wide.s32 	%rd11, %r1, 4;
	add.s64 	%rd12, %rd1, %rd11;
	ld.global.f32 	%f1, [%rd12];
	ld.global.f32 	%f2, [%rd12+-116];
	cvt.f64.f32 	%fd1, %f2;
	{
	.reg .b32 %temp; 
	mov.b64 	{%temp, %r4}, %fd1;
	}
	mov.f64 	%fd9, 0d4000000000000000;
	{
	.reg .b32 %temp; 
	mov.b64 	{%temp, %r21}, %fd9;
	}
	and.b32  	%r6, %r21, 2146435072;
	setp.eq.s32 	%p3, %r6, 1062207488;
	abs.f64 	%fd2, %fd1;
	{ // callseq 0, 0
	.param .b64 param0;
	st.param.f64 	[param0], %fd2;
	.param .b64 retval0;
	call.uni (retval0), 
	__internal_accurate_pow, 
	(
	param0
	);
	ld.param.f64 	%fd10, [retval0];
	} // callseq 0
	setp.lt.s32 	%p4, %r4, 0;
	neg.f64 	%fd12, %fd10;
	selp.f64 	%fd13, %fd12, %fd10, %p3;
	selp.f64 	%fd20, %fd13, %fd10, %p4;
	setp.neu.f32 	%p5, %f2, 0f00000000;
	@%p5 bra 	$L__BB0_5;
	setp.eq.s32 	%p6, %r6, 1062207488;
	selp.b32 	%r22, %r4, 0, %p6;
	setp.lt.s32 	%p7, %r21, 0;
	or.b32  	%r23, %r22, 2146435072;
	selp.b32 	%r24, %r23, %r22, %p7;
	mov.b32 	%r25, 0;
	mov.b64 	%fd20, {%r25, %r24};
$L__BB0_5:
	add.f64 	%fd14, %fd1, 0d4000000000000000;
	{
	.reg .b32 %temp; 
	mov.b64 	{%temp, %r26}, %fd14;
	}
	and.b32  	%r27, %r26, 2146435072;
	setp.ne.s32 	%p8, %r27, 2146435072;
	@%p8 bra 	$L__BB0_10;
	setp.num.f32 	%p9, %f2, %f2;
	@%p9 bra 	$L__BB0_8;
	mov.f64 	%fd15, 0d4000000000000000;
	add.rn.f64 	%fd20, %fd1, %fd15;
	bra.uni 	$L__BB0_10;
$L__BB0_8:
	setp.neu.f64 	%p10, %fd2, 0d7FF0000000000000;
	@%p10 bra 	$L__BB0_10;
	setp.lt.s32 	%p11, %r4, 0;
	setp.eq.s32 	%p12, %r6, 1062207488;
	setp.lt.s32 	%p13, %r21, 0;
	selp.b32 	%r29, 0, 2146435072, %p13;
	and.b32  	%r30, %r21, 2147483647;
	setp.ne.s32 	%p14, %r30, 1071644672;
	or.b32  	%r31, %r29, -2147483648;
	selp.b32 	%r32, %r31, %r29, %p14;
	selp.b32 	%r33, %r32, %r29, %p12;
	selp.b32 	%r34, %r33, %r29, %p11;
	mov.b32 	%r35, 0;
	mov.b64 	%fd20, {%r35, %r34};
$L__BB0_10:
	setp.eq.f32 	%p15, %f2, 0f3F800000;
	selp.f64 	%fd16, 0d3FF0000000000000, %fd20, %p15;
	cvt.f64.f32 	%fd17, %f1;
	sub.f64 	%fd18, %fd17, %fd16;
	cvt.rn.f32.f64 	%f9, %fd18;
	cvta.to.global.u64 	%rd13, %rd3;
	mul.wide.s32 	%rd14, %r2, 4;
	add.s64 	%rd15, %rd13, %rd14;
	st.global.f32 	[%rd15+116], %f9;
	bra.uni 	$L__BB0_12;
$L__BB0_11:
	mul.wide.s32 	%rd6, %r1, 4;
	add.s64 	%rd7, %rd1, %rd6;
	ld.global.f32 	%f8, [%rd7];
	cvta.to.global.u64 	%rd8, %rd4;
	mul.wide.s32 	%rd9, %r2, 4;
	add.s64 	%rd10, %rd8, %rd9;
	st.global.f32 	[%rd10+232], %f8;
$L__BB0_12:
	ret;

}
	// .globl	image_mask_split
.visible .entry image_mask_split(
	.param .u64 .ptr .align 1 image_mask_split_param_0,
	.param .u64 .ptr .align 1 image_mask_split_param_1,
	.param .u32 image_mask_split_param_2,
	.param .u32 image_mask_split_param_3,
	.param .u64 .ptr .align 1 image_mask_split_param_4
)
{
	.reg .pred 	%p<67>;
	.reg .b32 	%r<124>;
	.reg .b32 	%f<41>;
	.reg .b64 	%rd<44>;
	.reg .b64 	%fd<74>;

	ld.param.u32 	%r37, [image_mask_split_param_2];
	ld.param.u32 	%r39, [image_mask_split_param_3];
	ld.param.u64 	%rd13, [image_mask_split_param_4];
	cvta.to.global.u64 	%rd1, %rd13;
	mov.u32 	%r40, %ctaid.y;
	mov.u32 	%r41, %ntid.y;
	mov.u32 	%r42, %ctaid.z;
	mov.u32 	%r43, %ntid.z;
	mov.u32 	%r44, %tid.y;
	mad.lo.s32 	%r45, %r40, %r41, %r44;
	mov.u32 	%r46, %tid.x;
	mad.lo.s32 	%r2, %r42, %r43, %r46;
	mov.u32 	%r3, %ctaid.x;
	shl.b32 	%r4, %r45, 1;
	shl.b32 	%r5, %r2, 1;
	shr.u32 	%r47, %r39, 31;
	add.s32 	%r48, %r39, %r47;
	shr.s32 	%r6, %r48, 1;
	mul.lo.s32 	%r49, %r6, %r37;
	mul.lo.s32 	%r7, %r49, %r6;
	mul.lo.s32 	%r8, %r7, 29;
	setp.ge.s32 	%p6, %r3, %r37;
	or.b32  	%r50, %r4, 1;
	setp.ge.s32 	%p7, %r50, %r39;
	mov.pred 	%p65, 0;
	or.pred  	%p8, %p6, %p7;
	@%p8 bra 	$L__BB1_2;
	add.s32 	%r51, %r5, 1;
	setp.lt.u32 	%p65, %r51, %r39;
$L__BB1_2:
	setp.ge.s32 	%p9, %r45, %r6;
	not.pred 	%p10, %p65;
	or.pred  	%p11, %p10, %p9;
	setp.ge.s32 	%p12, %r2, %r6;
	or.pred  	%p13, %p12, %p11;
	@%p13 bra 	$L__BB1_31;
	mad.lo.s32 	%r9, %r39, %r3, %r4;
	mad.lo.s32 	%r54, %r6, %r3, %r45;
	mad.lo.s32 	%r10, %r54, %r6, %r2;
	mov.f64 	%fd25, 0d4000000000000000;
	{
	.reg .b32 %temp; 
	mov.b64 	{%temp, %r11}, %fd25;
	}
	and.b32  	%r12, %r11, 2146435072;
	setp.eq.s32 	%p15, %r12, 1062207488;
	setp.lt.s32 	%p16, %r11, 0;
	selp.b32 	%r13, 0, 2146435072, %p16;
	and.b32  	%r55, %r11, 2147483647;
	setp.ne.s32 	%p17, %r55, 1071644672;
	and.pred  	%p3, %p15, %p17;
	add.s32 	%r56, %r3, %r37;
	mad.lo.s32 	%r57, %r6, %r56, %r45;
	mad.lo.s32 	%r14, %r6, %r57, %r2;
	mul.lo.s32 	%r58, %r6, %r6;
	mul.lo.s32 	%r59, %r58, %r37;
	shl.b32 	%r15, %r59, 1;
	mad.lo.s32 	%r60, %r37, 59, %r3;
	mad.lo.s32 	%r61, %r6, %r60, %r45;
	mad.lo.s32 	%r16, %r6, %r61, %r2;
	mad.lo.s32 	%r62, %r37, 58, %r3;
	mad.lo.s32 	%r63, %r6, %r62, %r45;
	mad.lo.s32 	%r17, %r6, %r63, %r2;
	mov.b32 	%r117, 0;
	mov.pred 	%p66, -1;
	mov.u64 	%rd18, MASKS_INDICIES;
	add.s64 	%rd14, %rd18, 4;
$L__BB1_4:
	mov.pred 	%p4, %p66;
	ld.param.u64 	%rd42, [image_mask_split_param_1];
	ld.param.u64 	%rd41, [image_mask_split_param_0];
	add.s32 	%r65, %r9, %r117;
	mad.lo.s32 	%r66, %r65, %r39, %r5;
	cvta.to.global.u64 	%rd15, %rd41;
	mul.wide.s32 	%rd16, %r66, 4;
	add.s64 	%rd2, %rd15, %rd16;
	cvta.to.global.u64 	%rd17, %rd42;
	add.s64 	%rd3, %rd17, %rd16;
	mov.b32 	%r122, 0;
	mov.u32 	%r118, %r10;
	mov.u32 	%r119, %r17;
	mov.u32 	%r120, %r16;
	mov.u32 	%r121, %r14;
	mov.u64 	%rd43, %rd14;
$L__BB1_5:
	ld.global.f32 	%f5, [%rd2];
	ld.global.nc.u32 	%r67, [%rd43+-4];
	cvt.rn.f32.s32 	%f6, %r67;
	setp.neu.f32 	%p18, %f5, %f6;
	@%p18 bra 	$L__BB1_12;
	setp.lt.s32 	%p19, %r11, 0;
	setp.eq.s32 	%p20, %r12, 1062207488;
	ld.global.f32 	%f7, [%rd3];
	mul.wide.s32 	%rd19, %r118, 4;
	add.s64 	%rd5, %rd1, %rd19;
	ld.global.f32 	%f8, [%rd5];
	add.f32 	%f9, %f7, %f8;
	st.global.f32 	[%rd5], %f9;
	ld.global.f32 	%f1, [%rd3];
	cvt.f64.f32 	%fd1, %f1;
	{
	.reg .b32 %temp; 
	mov.b64 	{%temp, %r24}, %fd1;
	}
	abs.f64 	%fd2, %fd1;
	{ // callseq 1, 0
	.param .b64 param0;
	st.param.f64 	[param0], %fd2;
	.param .b64 retval0;
	call.uni (retval0), 
	__internal_accurate_pow, 
	(
	param0
	);
	ld.param.f64 	%fd26, [retval0];
	} // callseq 1
	setp.lt.s32 	%p22, %r24, 0;
	neg.f64 	%fd28, %fd26;
	selp.f64 	%fd29, %fd28, %fd26, %p20;
	selp.f64 	%fd30, %fd29, %fd26, %p22;
	setp.eq.f32 	%p23, %f1, 0f00000000;
	selp.b32 	%r68, %r24, 0, %p20;
	or.b32  	%r69, %r68, 2146435072;
	selp.b32 	%r70, %r69, %r68, %p19;
	mov.b32 	%r71, 0;
	mov.b64 	%fd31, {%r71, %r70};
	selp.f64 	%fd70, %fd31, %fd30, %p23;
	add.f64 	%fd32, %fd1, 0d4000000000000000;
	{
	.reg .b32 %temp; 
	mov.b64 	{%temp, %r72}, %fd32;
	}
	and.b32  	%r73, %r72, 2146435072;
	setp.ne.s32 	%p24, %r73, 2146435072;
	@%p24 bra 	$L__BB1_11;
	setp.num.f32 	%p25, %f1, %f1;
	@%p25 bra 	$L__BB1_9;
	mov.f64 	%fd33, 0d4000000000000000;
	add.rn.f64 	%fd70, %fd1, %fd33;
	bra.uni 	$L__BB1_11;
$L__BB1_9:
	setp.neu.f64 	%p26, %fd2, 0d7FF0000000000000;
	@%p26 bra 	$L__BB1_11;
	or.b32  	%r74, %r13, -2147483648;
	selp.b32 	%r75, %r74, %r13, %p3;
	selp.b32 	%r76, %r75, %r13, %p22;
	mov.b32 	%r77, 0;
	mov.b64 	%fd70, {%r77, %r76};
$L__BB1_11:
	setp.eq.f32 	%p28, %f1, 0f3F800000;
	selp.f64 	%fd34, 0d3FF0000000000000, %fd70, %p28;
	mul.wide.s32 	%rd20, %r8, 4;
	add.s64 	%rd21, %rd5, %rd20;
	ld.global.f32 	%f10, [%rd21];
	cvt.f64.f32 	%fd35, %f10;
	add.f64 	%fd36, %fd34, %fd35;
	cvt.rn.f32.f64 	%f11, %fd36;
	st.global.f32 	[%rd21], %f11;
	mul.wide.s32 	%rd22, %r119, 4;
	add.s64 	%rd23, %rd1, %rd22;
	ld.global.f32 	%f12, [%rd23];
	add.f32 	%f13, %f12, 0f3F800000;
	st.global.f32 	[%rd23], %f13;
$L__BB1_12:
	setp.eq.s32 	%p29, %r122, 28;
	@%p29 bra 	$L__BB1_21;
	ld.global.f32 	%f14, [%rd2];
	ld.global.nc.u32 	%r78, [%rd43];
	cvt.rn.f32.s32 	%f15, %r78;
	setp.neu.f32 	%p30, %f14, %f15;
	@%p30 bra 	$L__BB1_20;
	setp.lt.s32 	%p31, %r11, 0;
	setp.eq.s32 	%p32, %r12, 1062207488;
	ld.global.f32 	%f16, [%rd3];
	mul.wide.s32 	%rd24, %r121, 4;
	add.s64 	%rd6, %rd1, %rd24;
	ld.global.f32 	%f17, [%rd6];
	add.f32 	%f18, %f16, %f17;
	st.global.f32 	[%rd6], %f18;
	ld.global.f32 	%f2, [%rd3];
	cvt.f64.f32 	%fd7, %f2;
	{
	.reg .b32 %temp; 
	mov.b64 	{%temp, %r25}, %fd7;
	}
	abs.f64 	%fd8, %fd7;
	{ // callseq 2, 0
	.param .b64 param0;
	st.param.f64 	[param0], %fd8;
	.param .b64 retval0;
	call.uni (retval0), 
	__internal_accurate_pow, 
	(
	param0
	);
	ld.param.f64 	%fd37, [retval0];
	} // callseq 2
	setp.lt.s32 	%p34, %r25, 0;
	neg.f64 	%fd39, %fd37;
	selp.f64 	%fd40, %fd39, %fd37, %p32;
	selp.f64 	%fd41, %fd40, %fd37, %p34;
	setp.eq.f32 	%p35, %f2, 0f00000000;
	selp.b32 	%r79, %r25, 0, %p32;
	or.b32  	%r80, %r79, 2146435072;
	selp.b32 	%r81, %r80, %r79, %p31;
	mov.b32 	%r82, 0;
	mov.b64 	%fd42, {%r82, %r81};
	selp.f64 	%fd71, %fd42, %fd41, %p35;
	add.f64 	%fd43, %fd7, 0d4000000000000000;
	{
	.reg .b32 %temp; 
	mov.b64 	{%temp, %r83}, %fd43;
	}
	and.b32  	%r84, %r83, 2146435072;
	setp.ne.s32 	%p36, %r84, 2146435072;
	@%p36 bra 	$L__BB1_19;
	setp.nan.f32 	%p37, %f2, %f2;
	@%p37 bra 	$L__BB1_18;
	setp.neu.f64 	%p38, %fd8, 0d7FF0000000000000;
	@%p38 bra 	$L__BB1_19;
	or.b32  	%r85, %r13, -2147483648;
	selp.b32 	%r86, %r85, %r13, %p3;
	selp.b32 	%r87, %r86, %r13, %p34;
	mov.b32 	%r88, 0;
	mov.b64 	%fd71, {%r88, %r87};
	bra.uni 	$L__BB1_19;
$L__BB1_18:
	mov.f64 	%fd44, 0d4000000000000000;
	add.rn.f64 	%fd71, %fd7, %fd44;
$L__BB1_19:
	setp.eq.f32 	%p40, %f2, 0f3F800000;
	selp.f64 	%fd45, 0d3FF0000000000000, %fd71, %p40;
	mul.wide.s32 	%rd25, %r8, 4;
	add.s64 	%rd26, %rd6, %rd25;
	ld.global.f32 	%f19, [%rd26];
	cvt.f64.f32 	%fd46, %f19;
	add.f64 	%fd47, %fd45, %fd46;
	cvt.rn.f32.f64 	%f20, %fd47;
	st.global.f32 	[%rd26], %f20;
	mul.wide.s32 	%rd27, %r120, 4;
	add.s64 	%rd28, %rd1, %rd27;
	ld.global.f32 	%f21, [%rd28];
	add.f32 	%f22, %f21, 0f3F800000;
	st.global.f32 	[%rd28], %f22;
$L__BB1_20:
	add.s32 	%r122, %r122, 2;
	add.s64 	%rd43, %rd43, 8;
	add.s32 	%r121, %r121, %r15;
	add.s32 	%r120, %r120, %r15;
	add.s32 	%r119, %r119, %r15;
	add.s32 	%r118, %r118, %r15;
	bra.uni 	$L__BB1_5;
$L__BB1_21:
	mov.b32 	%r123, 0;
$L__BB1_22:
	mad.lo.s32 	%r32, %r123, %r7, %r10;
	ld.global.f32 	%f23, [%rd2+4];
	mul.wide.u32 	%rd29, %r123, 4;
	mov.u64 	%rd30, MASKS_INDICIES;
	add.s64 	%rd8, %rd30, %rd29;
	ld.global.nc.u32 	%r90, [%rd8];
	cvt.rn.f32.s32 	%f24, %r90;
	setp.neu.f32 	%p41, %f23, %f24;
	@%p41 bra 	$L__BB1_29;
	setp.lt.s32 	%p42, %r11, 0;
	setp.eq.s32 	%p43, %r12, 1062207488;
	ld.global.f32 	%f25, [%rd3+4];
	mul.wide.s32 	%rd31, %r32, 4;
	add.s64 	%rd9, %rd1, %rd31;
	ld.global.f32 	%f26, [%rd9];
	add.f32 	%f27, %f25, %f26;
	st.global.f32 	[%rd9], %f27;
	ld.global.f32 	%f3, [%rd3+4];
	cvt.f64.f32 	%fd13, %f3;
	{
	.reg .b32 %temp; 
	mov.b64 	{%temp, %r33}, %fd13;
	}
	abs.f64 	%fd14, %fd13;
	{ // callseq 3, 0
	.param .b64 param0;
	st.param.f64 	[param0], %fd14;
	.param .b64 retval0;
	call.uni (retval0), 
	__internal_accurate_pow, 
	(
	param0
	);
	ld.param.f64 	%fd48, [retval0];
	} // callseq 3
	setp.lt.s32 	%p45, %r33, 0;
	neg.f64 	%fd50, %fd48;
	selp.f64 	%fd51, %fd50, %fd48, %p43;
	selp.f64 	%fd52, %fd51, %fd48, %p45;
	setp.eq.f32 	%p46, %f3, 0f00000000;
	selp.b32 	%r91, %r33, 0, %p43;
	or.b32  	%r92, %r91, 2146435072;
	selp.b32 	%r93, %r92, %r91, %p42;
	mov.b32 	%r94, 0;
	mov.b64 	%fd53, {%r94, %r93};
	selp.f64 	%fd72, %fd53, %fd52, %p46;
	add.f64 	%fd54, %fd13, 0d4000000000000000;
	{
	.reg .b32 %temp; 
	mov.b64 	{%temp, %r95}, %fd54;
	}
	and.b32  	%r96, %r95, 2146435072;
	setp.ne.s32 	%p47, %r96, 2146435072;
	@%p47 bra 	$L__BB1_28;
	setp.nan.f32 	%p48, %f3, %f3;
	@%p48 bra 	$L__BB1_27;
	setp.neu.f64 	%p49, %fd14, 0d7FF0000000000000;
	@%p49 bra 	$L__BB1_28;
	or.b32  	%r97, %r13, -2147483648;
	selp.b32 	%r98, %r97, %r13, %p3;
	selp.b32 	%r99, %r98, %r13, %p45;
	mov.b32 	%r100, 0;
	mov.b64 	%fd72, {%r100, %r99};
	bra.uni 	$L__BB1_28;
$L__BB1_27:
	mov.f64 	%fd55, 0d4000000000000000;
	add.rn.f64 	%fd72, %fd13, %fd55;
$L__BB1_28:
	setp.eq.f32 	%p51, %f3, 0f3F800000;
	selp.f64 	%fd56, 0d3FF0000000000000, %fd72, %p51;
	add.s32 	%r101, %r32, %r8;
	mul.wide.s32 	%rd32, %r8, 4;
	add.s64 	%rd33, %rd9, %rd32;
	ld.global.f32 	%f28, [%rd33];
	cvt.f64.f32 	%fd57, %f28;
	add.f64 	%fd58, %fd56, %fd57;
	cvt.rn.f32.f64 	%f29, %fd58;
	st.global.f32 	[%rd33], %f29;
	add.s32 	%r102, %r101, %r8;
	mul.wide.s32 	%rd34, %r102, 4;
	add.s64 	%rd35, %rd1, %rd34;
	ld.global.f32 	%f30, [%rd35];
	add.f32 	%f31, %f30, 0f3F800000;
	st.global.f32 	[%rd35], %f31;
$L__BB1_29:
	setp.ne.s32 	%p52, %r123, 28;
	@%p52 bra 	$L__BB1_32;
	mov.b32 	%r117, 1;
	mov.pred 	%p66, 0;
	@%p4 bra 	$L__BB1_4;
$L__BB1_31:
	ret;
$L__BB1_32:
	add.s32 	%r34, %r32, %r7;
	ld.global.f32 	%f32, [%rd2+4];
	ld.global.nc.u32 	%r103, [%rd8+4];
	cvt.rn.f32.s32 	%f33, %r103;
	setp.neu.f32 	%p53, %f32, %f33;
	@%p53 bra 	$L__BB1_39;
	setp.lt.s32 	%p54, %r11, 0;
	setp.eq.s32 	%p55, %r12, 1062207488;
	ld.global.f32 	%f34, [%rd3+4];
	mul.wide.s32 	%rd36, %r34, 4;
	add.s64 	%rd10, %rd1, %rd36;
	ld.global.f32 	%f35, [%rd10];
	add.f32 	%f36, %f34, %f35;
	st.global.f32 	[%rd10], %f36;
	ld.global.f32 	%f4, [%rd3+4];
	cvt.f64.f32 	%fd19, %f4;
	{
	.reg .b32 %temp; 
	mov.b64 	{%temp, %r35}, %fd19;
	}
	abs.f64 	%fd20, %fd19;
	{ // callseq 4, 0
	.param .b64 param0;
	st.param.f64 	[param0], %fd20;
	.param .b64 retval0;
	call.uni (retval0), 
	__internal_accurate_pow, 
	(
	param0
	);
	ld.param.f64 	%fd59, [retval0];
	} // callseq 4
	setp.lt.s32 	%p57, %r35, 0;
	neg.f64 	%fd61, %fd59;
	selp.f64 	%fd62, %fd61, %fd59, %p55;
	selp.f64 	%fd63, %fd62, %fd59, %p57;
	setp.eq.f32 	%p58, %f4, 0f00000000;
	selp.b32 	%r104, %r35, 0, %p55;
	or.b32  	%r105, %r104, 2146435072;
	selp.b32 	%r106, %r105, %r104, %p54;
	mov.b32 	%r107, 0;
	mov.b64 	%fd64, {%r107, %r106};
	selp.f64 	%fd73, %fd64, %fd63, %p58;
	add.f64 	%fd65, %fd19, 0d4000000000000000;
	{
	.reg .b32 %temp; 
	mov.b64 	{%temp, %r108}, %fd65;
	}
	and.b32  	%r109, %r108, 2146435072;
	setp.ne.s32 	%p59, %r109, 2146435072;
	@%p59 bra 	$L__BB1_38;
	setp.nan.f32 	%p60, %f4, %f4;
	@%p60 bra 	$L__BB1_37;
	setp.neu.f64 	%p61, %fd20, 0d7FF0000000000000;
	@%p61 bra 	$L__BB1_38;
	setp.lt.s32 	%p62, %r35, 0;
	or.b32  	%r110, %r13, -2147483648;
	selp.b32 	%r111, %r110, %r13, %p3;
	selp.b32 	%r112, %r111, %r13, %p62;
	mov.b32 	%r113, 0;
	mov.b64 	%fd73, {%r113, %r112};
	bra.uni 	$L__BB1_38;
$L__BB1_37:
	mov.f64 	%fd66, 0d4000000000000000;
	add.rn.f64 	%fd73, %fd19, %fd66;
$L__BB1_38:
	setp.eq.f32 	%p63, %f4, 0f3F800000;
	selp.f64 	%fd67, 0d3FF0000000000000, %fd73, %p63;
	add.s32 	%r114, %r34, %r8;
	mul.wide.s32 	%rd37, %r8, 4;
	add.s64 	%rd38, %rd10, %rd37;
	ld.global.f32 	%f37, [%rd38];
	cvt.f64.f32 	%fd68, %f37;
	add.f64 	%fd69, %fd67, %fd68;
	cvt.rn.f32.f64 	%f38, %fd69;
	st.global.f32 	[%rd38], %f38;
	add.s32 	%r115, %r114, %r8;
	mul.wide.s32 	%rd39, %r115, 4;
	add.s64 	%rd40, %rd1, %rd39;
	ld.global.f32 	%f39, [%rd40];
	add.f32 	%f40, %f39, 0f3F800000;
	st.global.f32 	[%rd40], %f40;
$L__BB1_39:
	add.s32 	%r123, %r123, 2;
	bra.uni 	$L__BB1_22;

}
	// .globl	image_mask_split_grad_sum_pow
.visible .entry image_mask_split_grad_sum_pow(
	.param .u64 .ptr .align 1 image_mask_split_grad_sum_pow_param_0,
	.param .u64 .ptr .align 1 image_mask_split_grad_sum_pow_param_1,
	.param .u64 .ptr .align 1 image_mask_split_grad_sum_pow_param_2,
	.param .u64 .ptr .align 1 image_mask_split_grad_sum_pow_param_3,
	.param .u32 image_mask_split_grad_sum_pow_param_4,
	.param .u32 image_mask_split_grad_sum_pow_param_5,
	.param .u64 .ptr .align 1 image_mask_split_grad_sum_pow_param_6
)
{
	.reg .pred 	%p<16>;
	.reg .b32 	%r<59>;
	.reg .b32 	%f<41>;
	.reg .b64 	%rd<33>;

	ld.param.u64 	%rd6, [image_mask_split_grad_sum_pow_param_0];
	ld.param.u64 	%rd7, [image_mask_split_grad_sum_pow_param_1];
	ld.param.u64 	%rd9, [image_mask_split_grad_sum_pow_param_2];
	ld.param.u64 	%rd10, [image_mask_split_grad_sum_pow_param_3];
	ld.param.u32 	%r21, [image_mask_split_grad_sum_pow_param_4];
	ld.param.u32 	%r23, [image_mask_split_grad_sum_pow_param_5];
	ld.param.u64 	%rd8, [image_mask_split_grad_sum_pow_param_6];
	cvta.to.global.u64 	%rd1, %rd10;
	cvta.to.global.u64 	%rd2, %rd9;
	mov.u32 	%r1, %ctaid.x;
	mov.u32 	%r24, %ctaid.y;
	mov.u32 	%r25, %ntid.y;
	mov.u32 	%r26, %ctaid.z;
	mov.u32 	%r27, %ntid.z;
	mov.u32 	%r28, %tid.y;
	mad.lo.s32 	%r29, %r24, %r25, %r28;
	mov.u32 	%r31, %tid.x;
	mad.lo.s32 	%r32, %r26, %r27, %r31;
	shr.u32 	%r2, %r29, 1;
	shr.u32 	%r3, %r32, 1;
	shr.u32 	%r34, %r23, 31;
	add.s32 	%r35, %r23, %r34;
	shr.s32 	%r4, %r35, 1;
	mad.lo.s32 	%r36, %r23, %r1, %r29;
	mad.lo.s32 	%r5, %r36, %r23, %r32;
	setp.ge.s32 	%p1, %r1, %r21;
	setp.ge.s32 	%p2, %r29, %r23;
	or.pred  	%p3, %p1, %p2;
	setp.ge.s32 	%p4, %r32, %r23;
	or.pred  	%p5, %p3, %p4;
	setp.ge.s32 	%p6, %r2, %r4;
	or.pred  	%p7, %p5, %p6;
	setp.ge.s32 	%p8, %r3, %r4;
	or.pred  	%p9, %p7, %p8;
	@%p9 bra 	$L__BB2_14;
	mul.lo.s32 	%r37, %r23, %r21;
	mul.lo.s32 	%r38, %r37, %r23;
	setp.ge.s32 	%p10, %r5, %r38;
	@%p10 bra 	$L__BB2_14;
	cvta.to.global.u64 	%rd12, %rd6;
	mul.wide.s32 	%rd13, %r5, 4;
	add.s64 	%rd14, %rd12, %rd13;
	ld.global.f32 	%f1, [%rd14];
	cvta.to.global.u64 	%rd15, %rd7;
	add.s64 	%rd3, %rd15, %rd13;
	add.s32 	%r40, %r1, %r21;
	mad.lo.s32 	%r41, %r4, %r40, %r2;
	mad.lo.s32 	%r57, %r4, %r41, %r3;
	mul.lo.s32 	%r42, %r4, %r4;
	mul.lo.s32 	%r43, %r42, %r21;
	shl.b32 	%r7, %r43, 2;
	shl.b32 	%r44, %r21, 1;
	add.s32 	%r45, %r1, %r44;
	mad.lo.s32 	%r46, %r4, %r45, %r2;
	mad.lo.s32 	%r56, %r4, %r46, %r3;
	mad.lo.s32 	%r47, %r21, 3, %r1;
	mad.lo.s32 	%r48, %r4, %r47, %r2;
	mad.lo.s32 	%r55, %r4, %r48, %r3;
	mad.lo.s32 	%r49, %r1, %r4, %r2;
	mad.lo.s32 	%r54, %r4, %r49, %r3;
	mov.u64 	%rd16, MASKS_INDICIES;
	add.s64 	%rd32, %rd16, 8;
	mov.f32 	%f39, 0f00000000;
	mov.b32 	%r58, 0;
$L__BB2_3:
	ld.global.nc.u32 	%r50, [%rd32+-8];
	cvt.rn.f32.s32 	%f12, %r50;
	setp.neu.f32 	%p11, %f1, %f12;
	@%p11 bra 	$L__BB2_5;
	mul.wide.s32 	%rd17, %r54, 4;
	add.s64 	%rd18, %rd2, %rd17;
	ld.global.f32 	%f13, [%rd18];
	add.f32 	%f14, %f39, %f13;
	ld.global.f32 	%f15, [%rd3];
	add.f32 	%f16, %f15, %f15;
	add.s64 	%rd19, %rd1, %rd17;
	ld.global.f32 	%f17, [%rd19];
	fma.rn.f32 	%f39, %f16, %f17, %f14;
$L__BB2_5:
	setp.eq.s32 	%p12, %r58, 28;
	@%p12 bra 	$L__BB2_13;
	ld.global.nc.u32 	%r51, [%rd32+-4];
	cvt.rn.f32.s32 	%f18, %r51;
	setp.neu.f32 	%p13, %f1, %f18;
	@%p13 bra 	$L__BB2_8;
	mul.wide.s32 	%rd20, %r57, 4;
	add.s64 	%rd21, %rd2, %rd20;
	ld.global.f32 	%f19, [%rd21];
	add.f32 	%f20, %f39, %f19;
	ld.global.f32 	%f21, [%rd3];
	add.f32 	%f22, %f21, %f21;
	add.s64 	%rd22, %rd1, %rd20;
	ld.global.f32 	%f23, [%rd22];
	fma.rn.f32 	%f39, %f22, %f23, %f20;
$L__BB2_8:
	ld.global.nc.u32 	%r52, [%rd32];
	cvt.rn.f32.s32 	%f24, %r52;
	setp.neu.f32 	%p14, %f1, %f24;
	@%p14 bra 	$L__BB2_10;
	mul.wide.s32 	%rd23, %r56, 4;
	add.s64 	%rd24, %rd2, %rd23;
	ld.global.f32 	%f25, [%rd24];
	add.f32 	%f26, %f39, %f25;
	ld.global.f32 	%f27, [%rd3];
	add.f32 	%f28, %f27, %f27;
	add.s64 	%rd25, %rd1, %rd23;
	ld.global.f32 	%f29, [%rd25];
	fma.rn.f32 	%f39, %f28, %f29, %f26;
$L__BB2_10:
	ld.global.nc.u32 	%r53, [%rd32+4];
	cvt.rn.f32.s32 	%f30, %r53;
	setp.neu.f32 	%p15, %f1, %f30;
	@%p15 bra 	$L__BB2_12;
	mul.wide.s32 	%rd26, %r55, 4;
	add.s64 	%rd27, %rd2, %rd26;
	ld.global.f32 	%f31, [%rd27];
	add.f32 	%f32, %f39, %f31;
	ld.global.f32 	%f33, [%rd3];
	add.f32 	%f34, %f33, %f33;
	add.s64 	%rd28, %rd1, %rd26;
	ld.global.f32 	%f35, [%rd28];
	fma.rn.f32 	%f39, %f34, %f35, %f32;
$L__BB2_12:
	add.s32 	%r58, %r58, 4;
	add.s64 	%rd32, %rd32, 16;
	add.s32 	%r57, %r57, %r7;
	add.s32 	%r56, %r56, %r7;
	add.s32 	%r55, %r55, %r7;
	add.s32 	%r54, %r54, %r7;
	bra.uni 	$L__BB2_3;
$L__BB2_13:
	cvta.to.global.u64 	%rd29, %rd8;
	add.s64 	%rd31, %rd29, %rd13;
	st.global.f32 	[%rd31], %f39;
$L__BB2_14:
	ret;

}
	// .globl	image_mask_split_grad_sum
.visible .entry image_mask_split_grad_sum(
	.param .u64 .ptr .align 1 image_mask_split_grad_sum_param_0,
	.param .u64 .ptr .align 1 image_mask_split_grad_sum_param_1,
	.param .u64 .ptr .align 1 image_mask_split_grad_sum_param_2,
	.param .u32 image_mask_split_grad_sum_param_3,
	.param .u32 image_mask_split_grad_sum_param_4,
	.param .u64 .ptr .align 1 image_mask_split_grad_sum_param_5
)
{
	.reg .pred 	%p<40>;
	.reg .b32 	%r<110>;
	.reg .b32 	%f<119>;
	.reg .b64 	%rd<69>;

	ld.param.u64 	%rd2, [image_mask_split_grad_sum_param_0];
	ld.param.u64 	%rd4, [image_mask_split_grad_sum_param_2];
	ld.param.u32 	%r34, [image_mask_split_grad_sum_param_3];
	ld.param.u32 	%r36, [image_mask_split_grad_sum_param_4];
	ld.param.u64 	%rd3, [image_mask_split_grad_sum_param_5];
	cvta.to.global.u64 	%rd1, %rd4;
	mov.u32 	%r1, %ctaid.x;
	mov.u32 	%r37, %ctaid.y;
	mov.u32 	%r38, %ntid.y;
	mov.u32 	%r39, %ctaid.z;
	mov.u32 	%r40, %ntid.z;
	mov.u32 	%r41, %tid.y;
	mad.lo.s32 	%r42, %r37, %r38, %r41;
	mov.u32 	%r44, %tid.x;
	mad.lo.s32 	%r45, %r39, %r40, %r44;
	shr.u32 	%r2, %r42, 1;
	shr.u32 	%r3, %r45, 1;
	shr.u32 	%r47, %r36, 31;
	add.s32 	%r48, %r36, %r47;
	shr.s32 	%r4, %r48, 1;
	mad.lo.s32 	%r49, %r36, %r1, %r42;
	mad.lo.s32 	%r5, %r49, %r36, %r45;
	setp.ge.s32 	%p1, %r1, %r34;
	setp.ge.s32 	%p2, %r42, %r36;
	or.pred  	%p3, %p1, %p2;
	setp.ge.s32 	%p4, %r45, %r36;
	or.pred  	%p5, %p3, %p4;
	setp.ge.s32 	%p6, %r2, %r4;
	or.pred  	%p7, %p5, %p6;
	setp.ge.s32 	%p8, %r3, %r4;
	or.pred  	%p9, %p7, %p8;
	@%p9 bra 	$L__BB3_61;
	mul.lo.s32 	%r50, %r36, %r34;
	mul.lo.s32 	%r51, %r50, %r36;
	setp.ge.s32 	%p10, %r5, %r51;
	@%p10 bra 	$L__BB3_61;
	cvta.to.global.u64 	%rd5, %rd2;
	mul.wide.s32 	%rd6, %r5, 4;
	add.s64 	%rd7, %rd5, %rd6;
	ld.global.f32 	%f1, [%rd7];
	setp.neu.f32 	%p11, %f1, 0f00000000;
	mov.f32 	%f91, 0f00000000;
	@%p11 bra 	$L__BB3_4;
	mad.lo.s32 	%r52, %r1, %r4, %r2;
	mad.lo.s32 	%r53, %r52, %r4, %r3;
	mul.wide.s32 	%rd8, %r53, 4;
	add.s64 	%rd9, %rd1, %rd8;
	ld.global.f32 	%f61, [%rd9];
	add.f32 	%f91, %f61, 0f00000000;
$L__BB3_4:
	add.s32 	%r6, %r34, %r1;
	setp.neu.f32 	%p12, %f1, 0f3F800000;
	@%p12 bra 	$L__BB3_6;
	mad.lo.s32 	%r54, %r6, %r4, %r2;
	mad.lo.s32 	%r55, %r54, %r4, %r3;
	mul.wide.s32 	%rd10, %r55, 4;
	add.s64 	%rd11, %rd1, %rd10;
	ld.global.f32 	%f62, [%rd11];
	add.f32 	%f91, %f91, %f62;
$L__BB3_6:
	add.s32 	%r7, %r6, %r34;
	setp.neu.f32 	%p13, %f1, 0f40000000;
	@%p13 bra 	$L__BB3_8;
	mad.lo.s32 	%r56, %r7, %r4, %r2;
	mad.lo.s32 	%r57, %r56, %r4, %r3;
	mul.wide.s32 	%rd12, %r57, 4;
	add.s64 	%rd13, %rd1, %rd12;
	ld.global.f32 	%f63, [%rd13];
	add.f32 	%f91, %f91, %f63;
$L__BB3_8:
	add.s32 	%r8, %r7, %r34;
	setp.neu.f32 	%p14, %f1, 0f40400000;
	@%p14 bra 	$L__BB3_10;
	mad.lo.s32 	%r58, %r8, %r4, %r2;
	mad.lo.s32 	%r59, %r58, %r4, %r3;
	mul.wide.s32 	%rd14, %r59, 4;
	add.s64 	%rd15, %rd1, %rd14;
	ld.global.f32 	%f64, [%rd15];
	add.f32 	%f91, %f91, %f64;
$L__BB3_10:
	add.s32 	%r9, %r8, %r34;
	setp.neu.f32 	%p15, %f1, 0f40800000;
	@%p15 bra 	$L__BB3_12;
	mad.lo.s32 	%r60, %r9, %r4, %r2;
	mad.lo.s32 	%r61, %r60, %r4, %r3;
	mul.wide.s32 	%rd16, %r61, 4;
	add.s64 	%rd17, %rd1, %rd16;
	ld.global.f32 	%f65, [%rd17];
	add.f32 	%f91, %f91, %f65;
$L__BB3_12:
	add.s32 	%r10, %r9, %r34;
	setp.neu.f32 	%p16, %f1, 0f40A00000;
	@%p16 bra 	$L__BB3_14;
	mad.lo.s32 	%r62, %r10, %r4, %r2;
	mad.lo.s32 	%r63, %r62, %r4, %r3;
	mul.wide.s32 	%rd18, %r63, 4;
	add.s64 	%rd19, %rd1, %rd18;
	ld.global.f32 	%f66, [%rd19];
	add.f32 	%f91, %f91, %f66;
$L__BB3_14:
	add.s32 	%r11, %r10, %r34;
	setp.neu.f32 	%p17, %f1, 0f40C00000;
	@%p17 bra 	$L__BB3_16;
	mad.lo.s32 	%r64, %r11, %r4, %r2;
	mad.lo.s32 	%r65, %r64, %r4, %r3;
	mul.wide.s32 	%rd20, %r65, 4;
	add.s64 	%rd21, %rd1, %rd20;
	ld.global.f32 	%f67, [%rd21];
	add.f32 	%f91, %f91, %f67;
$L__BB3_16:
	add.s32 	%r12, %r11, %r34;
	setp.neu.f32 	%p18, %f1, 0f40E00000;
	@%p18 bra 	$L__BB3_18;
	mad.lo.s32 	%r66, %r12, %r4, %r2;
	mad.lo.s32 	%r67, %r66, %r4, %r3;
	mul.wide.s32 	%rd22, %r67, 4;
	add.s64 	%rd23, %rd1, %rd22;
	ld.global.f32 	%f68, [%rd23];
	add.f32 	%f91, %f91, %f68;
$L__BB3_18:
	add.s32 	%r13, %r12, %r34;
	setp.neu.f32 	%p19, %f1, 0f41000000;
	@%p19 bra 	$L__BB3_20;
	mad.lo.s32 	%r68, %r13, %r4, %r2;
	mad.lo.s32 	%r69, %r68, %r4, %r3;
	mul.wide.s32 	%rd24, %r69, 4;
	add.s64 	%rd25, %rd1, %rd24;
	ld.global.f32 	%f69, [%rd25];
	add.f32 	%f91, %f91, %f69;
$L__BB3_20:
	add.s32 	%r14, %r13, %r34;
	setp.neu.f32 	%p20, %f1, 0f41100000;
	@%p20 bra 	$L__BB3_22;
	mad.lo.s32 	%r70, %r14, %r4, %r2;
	mad.lo.s32 	%r71, %r70, %r4, %r3;
	mul.wide.s32 	%rd26, %r71, 4;
	add.s64 	%rd27, %rd1, %rd26;
	ld.global.f32 	%f70, [%rd27];
	add.f32 	%f91, %f91, %f70;
$L__BB3_22:
	add.s32 	%r15, %r14, %r34;
	setp.neu.f32 	%p21, %f1, 0f41200000;
	@%p21 bra 	$L__BB3_24;
	mad.lo.s32 	%r72, %r15, %r4, %r2;
	mad.lo.s32 	%r73, %r72, %r4, %r3;
	mul.wide.s32 	%rd28, %r73, 4;
	add.s64 	%rd29, %rd1, %rd28;
	ld.global.f32 	%f71, [%rd29];
	add.f32 	%f91, %f91, %f71;
$L__BB3_24:
	add.s32 	%r16, %r15, %r34;
	setp.neu.f32 	%p22, %f1, 0f41300000;
	@%p22 bra 	$L__BB3_26;
	mad.lo.s32 	%r74, %r16, %r4, %r2;
	mad.lo.s32 	%r75, %r74, %r4, %r3;
	mul.wide.s32 	%rd30, %r75, 4;
	add.s64 	%rd31, %rd1, %rd30;
	ld.global.f32 	%f72, [%rd31];
	add.f32 	%f91, %f91, %f72;
$L__BB3_26:
	add.s32 	%r17, %r16, %r34;
	setp.neu.f32 	%p23, %f1, 0f41400000;
	@%p23 bra 	$L__BB3_28;
	mad.lo.s32 	%r76, %r17, %r4, %r2;
	mad.lo.s32 	%r77, %r76, %r4, %r3;
	mul.wide.s32 	%rd32, %r77, 4;
	add.s64 	%rd33, %rd1, %rd32;
	ld.global.f32 	%f73, [%rd33];
	add.f32 	%f91, %f91, %f73;
$L__BB3_28:
	add.s32 	%r18, %r17, %r34;
	setp.neu.f32 	%p24, %f1, 0f41500000;
	@%p24 bra 	$L__BB3_30;
	mad.lo.s32 	%r78, %r18, %r4, %r2;
	mad.lo.s32 	%r79, %r78, %r4, %r3;
	mul.wide.s32 	%rd34, %r79, 4;
	add.s64 	%rd35, %rd1, %rd34;
	ld.global.f32 	%f74, [%rd35];
	add.f32 	%f91, %f91, %f74;
$L__BB3_30:
	add.s32 	%r19, %r18, %r34;
	setp.neu.f32 	%p25, %f1, 0f43000000;
	@%p25 bra 	$L__BB3_32;
	mad.lo.s32 	%r80, %r19, %r4, %r2;
	mad.lo.s32 	%r81, %r80, %r4, %r3;
	mul.wide.s32 	%rd36, %r81, 4;
	add.s64 	%rd37, %rd1, %rd36;
	ld.global.f32 	%f75, [%rd37];
	add.f32 	%f91, %f91, %f75;
$L__BB3_32:
	add.s32 	%r20, %r19, %r34;
	setp.neu.f32 	%p26, %f1, 0f43010000;
	@%p26 bra 	$L__BB3_34;
	mad.lo.s32 	%r82, %r20, %r4, %r2;
	mad.lo.s32 	%r83, %r82, %r4, %r3;
	mul.wide.s32 	%rd38, %r83, 4;
	add.s64 	%rd39, %rd1, %rd38;
	ld.global.f32 	%f76, [%rd39];
	add.f32 	%f91, %f91, %f76;
$L__BB3_34:
	add.s32 	%r21, %r20, %r34;
	setp.neu.f32 	%p27, %f1, 0f43020000;
	@%p27 bra 	$L__BB3_36;
	mad.lo.s32 	%r84, %r21, %r4, %r2;
	mad.lo.s32 	%r85, %r84, %r4, %r3;
	mul.wide.s32 	%rd40, %r85, 4;
	add.s64 	%rd41, %rd1, %rd40;
	ld.global.f32 	%f77, [%rd41];
	add.f32 	%f91, %f91, %f77;
$L__BB3_36:
	add.s32 	%r22, %r21, %r34;
	setp.neu.f32 	%p28, %f1, 0f43030000;
	@%p28 bra 	$L__BB3_38;
	mad.lo.s32 	%r86, %r22, %r4, %r2;
	mad.lo.s32 	%r87, %r86, %r4, %r3;
	mul.wide.s32 	%rd42, %r87, 4;
	add.s64 	%rd43, %rd1, %rd42;
	ld.global.f32 	%f78, [%rd43];
	add.f32 	%f91, %f91, %f78;
$L__BB3_38:
	add.s32 	%r23, %r22, %r34;
	setp.neu.f32 	%p29, %f1, 0f43040000;
	@%p29 bra 	$L__BB3_40;
	mad.lo.s32 	%r88, %r23, %r4, %r2;
	mad.lo.s32 	%r89, %r88, %r4, %r3;
	mul.wide.s32 	%rd44, %r89, 4;
	add.s64 	%rd45, %rd1, %rd44;
	ld.global.f32 	%f79, [%rd45];
	add.f32 	%f91, %f91, %f79;
$L__BB3_40:
	add.s32 	%r24, %r23, %r34;
	setp.neu.f32 	%p30, %f1, 0f43050000;
	@%p30 bra 	$L__BB3_42;
	mad.lo.s32 	%r90, %r24, %r4, %r2;
	mad.lo.s32 	%r91, %r90, %r4, %r3;
	mul.wide.s32 	%rd46, %r91, 4;
	add.s64 	%rd47, %rd1, %rd46;
	ld.global.f32 	%f80, [%rd47];
	add.f32 	%f91, %f91, %f80;
$L__BB3_42:
	add.s32 	%r25, %r24, %r34;
	setp.neu.f32 	%p31, %f1, 0f43060000;
	@%p31 bra 	$L__BB3_44;
	mad.lo.s32 	%r92, %r25, %r4, %r2;
	mad.lo.s32 	%r93, %r92, %r4, %r3;
	mul.wide.s32 	%rd48, %r93, 4;
	add.s64 	%rd49, %rd1, %rd48;
	ld.global.f32 	%f81, [%rd49];
	add.f32 	%f91, %f91, %f81;
$L__BB3_44:
	add.s32 	%r26, %r25, %r34;
	setp.neu.f32 	%p32, %f1, 0f43070000;
	@%p32 bra 	$L__BB3_46;
	mad.lo.s32 	%r94, %r26, %r4, %r2;
	mad.lo.s32 	%r95, %r94, %r4, %r3;
	mul.wide.s32 	%rd50, %r95, 4;
	add.s64 	%rd51, %rd1, %rd50;
	ld.global.f32 	%f82, [%rd51];
	add.f32 	%f91, %f91, %f82;
$L__BB3_46:
	add.s32 	%r27, %r26, %r34;
	setp.neu.f32 	%p33, %f1, 0f43080000;
	@%p33 bra 	$L__BB3_48;
	mad.lo.s32 	%r96, %r27, %r4, %r2;
	mad.lo.s32 	%r97, %r96, %r4, %r3;
	mul.wide.s32 	%rd52, %r97, 4;
	add.s64 	%rd53, %rd1, %rd52;
	ld.global.f32 	%f83, [%rd53];
	add.f32 	%f91, %f91, %f83;
$L__BB3_48:
	add.s32 	%r28, %r27, %r34;
	setp.neu.f32 	%p34, %f1, 0f43090000;
	@%p34 bra 	$L__BB3_50;
	mad.lo.s32 	%r98, %r28, %r4, %r2;
	mad.lo.s32 	%r99, %r98, %r4, %r3;
	mul.wide.s32 	%rd54, %r99, 4;
	add.s64 	%rd55, %rd1, %rd54;
	ld.global.f32 	%f84, [%rd55];
	add.f32 	%f91, %f91, %f84;
$L__BB3_50:
	add.s32 	%r29, %r28, %r34;
	setp.neu.f32 	%p35, %f1, 0f430A0000;
	@%p35 bra 	$L__BB3_52;
	mad.lo.s32 	%r100, %r29, %r4, %r2;
	mad.lo.s32 	%r101, %r100, %r4, %r3;
	mul.wide.s32 	%rd56, %r101, 4;
	add.s64 	%rd57, %rd1, %rd56;
	ld.global.f32 	%f85, [%rd57];
	add.f32 	%f91, %f91, %f85;
$L__BB3_52:
	add.s32 	%r30, %r29, %r34;
	setp.neu.f32 	%p36, %f1, 0f430B0000;
	@%p36 bra 	$L__BB3_54;
	mad.lo.s32 	%r102, %r30, %r4, %r2;
	mad.lo.s32 	%r103, %r102, %r4, %r3;
	mul.wide.s32 	%rd58, %r103, 4;
	add.s64 	%rd59, %rd1, %rd58;
	ld.global.f32 	%f86, [%rd59];
	add.f32 	%f91, %f91, %f86;
$L__BB3_54:
	add.s32 	%r31, %r30, %r34;
	setp.neu.f32 	%p37, %f1, 0f430C0000;
	@%p37 bra 	$L__BB3_56;
	mad.lo.s32 	%r104, %r31, %r4, %r2;
	mad.lo.s32 	%r105, %r104, %r4, %r3;
	mul.wide.s32 	%rd60, %r105, 4;
	add.s64 	%rd61, %rd1, %rd60;
	ld.global.f32 	%f87, [%rd61];
	add.f32 	%f91, %f91, %f87;
$L__BB3_56:
	add.s32 	%r32, %r31, %r34;
	setp.neu.f32 	%p38, %f1, 0f43140000;
	@%p38 bra 	$L__BB3_58;
	mad.lo.s32 	%r106, %r32, %r4, %r2;
	mad.lo.s32 	%r107, %r106, %r4, %r3;
	mul.wide.s32 	%rd62, %r107, 4;
	add.s64 	%rd63, %rd1, %rd62;
	ld.global.f32 	%f88, [%rd63];
	add.f32 	%f91, %f91, %f88;
$L__BB3_58:
	add.s32 	%r108, %r32, %r34;
	mad.lo.s32 	%r109, %r108, %r4, %r2;
	mad.lo.s32 	%r33, %r109, %r4, %r3;
	setp.neu.f32 	%p39, %f1, 0f43150000;
	@%p39 bra 	$L__BB3_60;
	mul.wide.s32 	%rd64, %r33, 4;
	add.s64 	%rd65, %rd1, %rd64;
	ld.global.f32 	%f89, [%rd65];
	add.f32 	%f91, %f91, %f89;
$L__BB3_60:
	cvta.to.global.u64 	%rd66, %rd3;
	add.s64 	%rd68, %rd66, %rd6;
	st.global.f32 	[%rd68], %f91;
$L__BB3_61:
	ret;

}
	// .globl	image_mask_split_grad_pow
.visible .entry image_mask_split_grad_pow(
	.param .u64 .ptr .align 1 image_mask_split_grad_pow_param_0,
	.param .u64 .ptr .align 1 image_mask_split_grad_pow_param_1,
	.param .u64 .ptr .align 1 image_mask_split_grad_pow_param_2,
	.param .u32 image_mask_split_grad_pow_param_3,
	.param .u32 image_mask_split_grad_pow_param_4,
	.param .u64 .ptr .align 1 image_mask_split_grad_pow_param_5
)
{
	.reg .pred 	%p<40>;
	.reg .b32 	%r<110>;
	.reg .b32 	%f<177>;
	.reg .b64 	%rd<72>;

	ld.param.u64 	%rd3, [image_mask_split_grad_pow_param_0];
	ld.param.u64 	%rd4, [image_mask_split_grad_pow_param_1];
	ld.param.u64 	%rd6, [image_mask_split_grad_pow_param_2];
	ld.param.u32 	%r34, [image_mask_split_grad_pow_param_3];
	ld.param.u32 	%r36, [image_mask_split_grad_pow_param_4];
	ld.param.u64 	%rd5, [image_mask_split_grad_pow_param_5];
	cvta.to.global.u64 	%rd1, %rd6;
	mov.u32 	%r1, %ctaid.x;
	mov.u32 	%r37, %ctaid.y;
	mov.u32 	%r38, %ntid.y;
	mov.u32 	%r39, %ctaid.z;
	mov.u32 	%r40, %ntid.z;
	mov.u32 	%r41, %tid.y;
	mad.lo.s32 	%r42, %r37, %r38, %r41;
	mov.u32 	%r44, %tid.x;
	mad.lo.s32 	%r45, %r39, %r40, %r44;
	shr.u32 	%r2, %r42, 1;
	shr.u32 	%r3, %r45, 1;
	shr.u32 	%r47, %r36, 31;
	add.s32 	%r48, %r36, %r47;
	shr.s32 	%r4, %r48, 1;
	mad.lo.s32 	%r49, %r36, %r1, %r42;
	mad.lo.s32 	%r5, %r49, %r36, %r45;
	setp.ge.s32 	%p1, %r1, %r34;
	setp.ge.s32 	%p2, %r42, %r36;
	or.pred  	%p3, %p1, %p2;
	setp.ge.s32 	%p4, %r45, %r36;
	or.pred  	%p5, %p3, %p4;
	setp.ge.s32 	%p6, %r2, %r4;
	or.pred  	%p7, %p5, %p6;
	setp.ge.s32 	%p8, %r3, %r4;
	or.pred  	%p9, %p7, %p8;
	@%p9 bra 	$L__BB4_61;
	mul.lo.s32 	%r50, %r36, %r34;
	mul.lo.s32 	%r51, %r50, %r36;
	setp.ge.s32 	%p10, %r5, %r51;
	@%p10 bra 	$L__BB4_61;
	cvta.to.global.u64 	%rd7, %rd3;
	mul.wide.s32 	%rd8, %r5, 4;
	add.s64 	%rd9, %rd7, %rd8;
	ld.global.f32 	%f1, [%rd9];
	cvta.to.global.u64 	%rd10, %rd4;
	add.s64 	%rd2, %rd10, %rd8;
	setp.neu.f32 	%p11, %f1, 0f00000000;
	mov.f32 	%f149, 0f00000000;
	@%p11 bra 	$L__BB4_4;
	ld.global.f32 	%f61, [%rd2];
	add.f32 	%f62, %f61, %f61;
	mad.lo.s32 	%r52, %r1, %r4, %r2;
	mad.lo.s32 	%r53, %r52, %r4, %r3;
	mul.wide.s32 	%rd11, %r53, 4;
	add.s64 	%rd12, %rd1, %rd11;
	ld.global.f32 	%f63, [%rd12];
	fma.rn.f32 	%f149, %f62, %f63, 0f00000000;
$L__BB4_4:
	add.s32 	%r6, %r34, %r1;
	setp.neu.f32 	%p12, %f1, 0f3F800000;
	@%p12 bra 	$L__BB4_6;
	ld.global.f32 	%f64, [%rd2];
	add.f32 	%f65, %f64, %f64;
	mad.lo.s32 	%r54, %r6, %r4, %r2;
	mad.lo.s32 	%r55, %r54, %r4, %r3;
	mul.wide.s32 	%rd13, %r55, 4;
	add.s64 	%rd14, %rd1, %rd13;
	ld.global.f32 	%f66, [%rd14];
	fma.rn.f32 	%f149, %f65, %f66, %f149;
$L__BB4_6:
	add.s32 	%r7, %r6, %r34;
	setp.neu.f32 	%p13, %f1, 0f40000000;
	@%p13 bra 	$L__BB4_8;
	ld.global.f32 	%f67, [%rd2];
	add.f32 	%f68, %f67, %f67;
	mad.lo.s32 	%r56, %r7, %r4, %r2;
	mad.lo.s32 	%r57, %r56, %r4, %r3;
	mul.wide.s32 	%rd15, %r57, 4;
	add.s64 	%rd16, %rd1, %rd15;
	ld.global.f32 	%f69, [%rd16];
	fma.rn.f32 	%f149, %f68, %f69, %f149;
$L__BB4_8:
	add.s32 	%r8, %r7, %r34;
	setp.neu.f32 	%p14, %f1, 0f40400000;
	@%p14 bra 	$L__BB4_10;
	ld.global.f32 	%f70, [%rd2];
	add.f32 	%f71, %f70, %f70;
	mad.lo.s32 	%r58, %r8, %r4, %r2;
	mad.lo.s32 	%r59, %r58, %r4, %r3;
	mul.wide.s32 	%rd17, %r59, 4;
	add.s64 	%rd18, %rd1, %rd17;
	ld.global.f32 	%f72, [%rd18];
	fma.rn.f32 	%f149, %f71, %f72, %f149;
$L__BB4_10:
	add.s32 	%r9, %r8, %r34;
	setp.neu.f32 	%p15, %f1, 0f40800000;
	@%p15 bra 	$L__BB4_12;
	ld.global.f32 	%f73, [%rd2];
	add.f32 	%f74, %f73, %f73;
	mad.lo.s32 	%r60, %r9, %r4, %r2;
	mad.lo.s32 	%r61, %r60, %r4, %r3;
	mul.wide.s32 	%rd19, %r61, 4;
	add.s64 	%rd20, %rd1, %rd19;
	ld.global.f32 	%f75, [%rd20];
	fma.rn.f32 	%f149, %f74, %f75, %f149;
$L__BB4_12:
	add.s32 	%r10, %r9, %r34;
	setp.neu.f32 	%p16, %f1, 0f40A00000;
	@%p16 bra 	$L__BB4_14;
	ld.global.f32 	%f76, [%rd2];
	add.f32 	%f77, %f76, %f76;
	mad.lo.s32 	%r62, %r10, %r4, %r2;
	mad.lo.s32 	%r63, %r62, %r4, %r3;
	mul.wide.s32 	%rd21, %r63, 4;
	add.s64 	%rd22, %rd1, %rd21;
	ld.global.f32 	%f78, [%rd22];
	fma.rn.f32 	%f149, %f77, %f78, %f149;
$L__BB4_14:
	add.s32 	%r11, %r10, %r34;
	setp.neu.f32 	%p17, %f1, 0f40C00000;
	@%p17 bra 	$L__BB4_16;
	ld.global.f32 	%f79, [%rd2];
	add.f32 	%f80, %f79, %f79;
	mad.lo.s32 	%r64, %r11, %r4, %r2;
	mad.lo.s32 	%r65, %r64, %r4, %r3;
	mul.wide.s32 	%rd23, %r65, 4;
	add.s64 	%rd24, %rd1, %rd23;
	ld.global.f32 	%f81, [%rd24];
	fma.rn.f32 	%f149, %f80, %f81, %f149;
$L__BB4_16:
	add.s32 	%r12, %r11, %r34;
	setp.neu.f32 	%p18, %f1, 0f40E00000;
	@%p18 bra 	$L__BB4_18;
	ld.global.f32 	%f82, [%rd2];
	add.f32 	%f83, %f82, %f82;
	mad.lo.s32 	%r66, %r12, %r4, %r2;
	mad.lo.s32 	%r67, %r66, %r4, %r3;
	mul.wide.s32 	%rd25, %r67, 4;
	add.s64 	%rd26, %rd1, %rd25;
	ld.global.f32 	%f84, [%rd26];
	fma.rn.f32 	%f149, %f83, %f84, %f149;
$L__BB4_18:
	add.s32 	%r13, %r12, %r34;
	setp.neu.f32 	%p19, %f1, 0f41000000;
	@%p19 bra 	$L__BB4_20;
	ld.global.f32 	%f85, [%rd2];
	add.f32 	%f86, %f85, %f85;
	mad.lo.s32 	%r68, %r13, %r4, %r2;
	mad.lo.s32 	%r69, %r68, %r4, %r3;
	mul.wide.s32 	%rd27, %r69, 4;
	add.s64 	%rd28, %rd1, %rd27;
	ld.global.f32 	%f87, [%rd28];
	fma.rn.f32 	%f149, %f86, %f87, %f149;
$L__BB4_20:
	add.s32 	%r14, %r13, %r34;
	setp.neu.f32 	%p20, %f1, 0f41100000;
	@%p20 bra 	$L__BB4_22;
	ld.global.f32 	%f88, [%rd2];
	add.f32 	%f89, %f88, %f88;
	mad.lo.s32 	%r70, %r14, %r4, %r2;
	mad.lo.s32 	%r71, %r70, %r4, %r3;
	mul.wide.s32 	%rd29, %r71, 4;
	add.s64 	%rd30, %rd1, %rd29;
	ld.global.f32 	%f90, [%rd30];
	fma.rn.f32 	%f149, %f89, %f90, %f149;
$L__BB4_22:
	add.s32 	%r15, %r14, %r34;
	setp.neu.f32 	%p21, %f1, 0f41200000;
	@%p21 bra 	$L__BB4_24;
	ld.global.f32 	%f91, [%rd2];
	add.f32 	%f92, %f91, %f91;
	mad.lo.s32 	%r72, %r15, %r4, %r2;
	mad.lo.s32 	%r73, %r72, %r4, %r3;
	mul.wide.s32 	%rd31, %r73, 4;
	add.s64 	%rd32, %rd1, %rd31;
	ld.global.f32 	%f93, [%rd32];
	fma.rn.f32 	%f149, %f92, %f93, %f149;
$L__BB4_24:
	add.s32 	%r16, %r15, %r34;
	setp.neu.f32 	%p22, %f1, 0f41300000;
	@%p22 bra 	$L__BB4_26;
	ld.global.f32 	%f94, [%rd2];
	add.f32 	%f95, %f94, %f94;
	mad.lo.s32 	%r74, %r16, %r4, %r2;
	mad.lo.s32 	%r75, %r74, %r4, %r3;
	mul.wide.s32 	%rd33, %r75, 4;
	add.s64 	%rd34, %rd1, %rd33;
	ld.global.f32 	%f96, [%rd34];
	fma.rn.f32 	%f149, %f95, %f96, %f149;
$L__BB4_26:
	add.s32 	%r17, %r16, %r34;
	setp.neu.f32 	%p23, %f1, 0f41400000;
	@%p23 bra 	$L__BB4_28;
	ld.global.f32 	%f97, [%rd2];
	add.f32 	%f98, %f97, %f97;
	mad.lo.s32 	%r76, %r17, %r4, %r2;
	mad.lo.s32 	%r77, %r76, %r4, %r3;
	mul.wide.s32 	%rd35, %r77, 4;
	add.s64 	%rd36, %rd1, %rd35;
	ld.global.f32 	%f99, [%rd36];
	fma.rn.f32 	%f149, %f98, %f99, %f149;
$L__BB4_28:
	add.s32 	%r18, %r17, %r34;
	setp.neu.f32 	%p24, %f1, 0f41500000;
	@%p24 bra 	$L__BB4_30;
	ld.global.f32 	%f100, [%rd2];
	add.f32 	%f101, %f100, %f100;
	mad.lo.s32 	%r78, %r18, %r4, %r2;
	mad.lo.s32 	%r79, %r78, %r4, %r3;
	mul.wide.s32 	%rd37, %r79, 4;
	add.s64 	%rd38, %rd1, %rd37;
	ld.global.f32 	%f102, [%rd38];
	fma.rn.f32 	%f149, %f101, %f102, %f149;
$L__BB4_30:
	add.s32 	%r19, %r18, %r34;
	setp.neu.f32 	%p25, %f1, 0f43000000;
	@%p25 bra 	$L__BB4_32;
	ld.global.f32 	%f103, [%rd2];
	add.f32 	%f104, %f103, %f103;
	mad.lo.s32 	%r80, %r19, %r4, %r2;
	mad.lo.s32 	%r81, %r80, %r4, %r3;
	mul.wide.s32 	%rd39, %r81, 4;
	add.s64 	%rd40, %rd1, %rd39;
	ld.global.f32 	%f105, [%rd40];
	fma.rn.f32 	%f149, %f104, %f105, %f149;
$L__BB4_32:
	add.s32 	%r20, %r19, %r34;
	setp.neu.f32 	%p26, %f1, 0f43010000;
	@%p26 bra 	$L__BB4_34;
	ld.global.f32 	%f106, [%rd2];
	add.f32 	%f107, %f106, %f106;
	mad.lo.s32 	%r82, %r20, %r4, %r2;
	mad.lo.s32 	%r83, %r82, %r4, %r3;
	mul.wide.s32 	%rd41, %r83, 4;
	add.s64 	%rd42, %rd1, %rd41;
	ld.global.f32 	%f108, [%rd42];
	fma.rn.f32 	%f149, %f107, %f108, %f149;
$L__BB4_34:
	add.s32 	%r21, %r20, %r34;
	setp.neu.f32 	%p27, %f1, 0f43020000;
	@%p27 bra 	$L__BB4_36;
	ld.global.f32 	%f109, [%rd2];
	add.f32 	%f110, %f109, %f109;
	mad.lo.s32 	%r84, %r21, %r4, %r2;
	mad.lo.s32 	%r85, %r84, %r4, %r3;
	mul.wide.s32 	%rd43, %r85, 4;
	add.s64 	%rd44, %rd1, %rd43;
	ld.global.f32 	%f111, [%rd44];
	fma.rn.f32 	%f149, %f110, %f111, %f149;
$L__BB4_36:
	add.s32 	%r22, %r21, %r34;
	setp.neu.f32 	%p28, %f1, 0f43030000;
	@%p28 bra 	$L__BB4_38;
	ld.global.f32 	%f112, [%rd2];
	add.f32 	%f113, %f112, %f112;
	mad.lo.s32 	%r86, %r22, %r4, %r2;
	mad.lo.s32 	%r87, %r86, %r4, %r3;
	mul.wide.s32 	%rd45, %r87, 4;
	add.s64 	%rd46, %rd1, %rd45;
	ld.global.f32 	%f114, [%rd46];
	fma.rn.f32 	%f149, %f113, %f114, %f149;
$L__BB4_38:
	add.s32 	%r23, %r22, %r34;
	setp.neu.f32 	%p29, %f1, 0f43040000;
	@%p29 bra 	$L__BB4_40;
	ld.global.f32 	%f115, [%rd2];
	add.f32 	%f116, %f115, %f115;
	mad.lo.s32 	%r88, %r23, %r4, %r2;
	mad.lo.s32 	%r89, %r88, %r4, %r3;
	mul.wide.s32 	%rd47, %r89, 4;
	add.s64 	%rd48, %rd1, %rd47;
	ld.global.f32 	%f117, [%rd48];
	fma.rn.f32 	%f149, %f116, %f117, %f149;
$L__BB4_40:
	add.s32 	%r24, %r23, %r34;
	setp.neu.f32 	%p30, %f1, 0f43050000;
	@%p30 bra 	$L__BB4_42;
	ld.global.f32 	%f118, [%rd2];
	add.f32 	%f119, %f118, %f118;
	mad.lo.s32 	%r90, %r24, %r4, %r2;
	mad.lo.s32 	%r91, %r90, %r4, %r3;
	mul.wide.s32 	%rd49, %r91, 4;
	add.s64 	%rd50, %rd1, %rd49;
	ld.global.f32 	%f120, [%rd50];
	fma.rn.f32 	%f149, %f119, %f120, %f149;
$L__BB4_42:
	add.s32 	%r25, %r24, %r34;
	setp.neu.f32 	%p31, %f1, 0f43060000;
	@%p31 bra 	$L__BB4_44;
	ld.global.f32 	%f121, [%rd2];
	add.f32 	%f122, %f121, %f121;
	mad.lo.s32 	%r92, %r25, %r4, %r2;
	mad.lo.s32 	%r93, %r92, %r4, %r3;
	mul.wide.s32 	%rd51, %r93, 4;
	add.s64 	%rd52, %rd1, %rd51;
	ld.global.f32 	%f123, [%rd52];
	fma.rn.f32 	%f149, %f122, %f123, %f149;
$L__BB4_44:
	add.s32 	%r26, %r25, %r34;
	setp.neu.f32 	%p32, %f1, 0f43070000;
	@%p32 bra 	$L__BB4_46;
	ld.global.f32 	%f124, [%rd2];
	add.f32 	%f125, %f124, %f124;
	mad.lo.s32 	%r94, %r26, %r4, %r2;
	mad.lo.s32 	%r95, %r94, %r4, %r3;
	mul.wide.s32 	%rd53, %r95, 4;
	add.s64 	%rd54, %rd1, %rd53;
	ld.global.f32 	%f126, [%rd54];
	fma.rn.f32 	%f149, %f125, %f126, %f149;
$L__BB4_46:
	add.s32 	%r27, %r26, %r34;
	setp.neu.f32 	%p33, %f1, 0f43080000;
	@%p33 bra 	$L__BB4_48;
	ld.global.f32 	%f127, [%rd2];
	add.f32 	%f128, %f127, %f127;
	mad.lo.s32 	%r96, %r27, %r4, %r2;
	mad.lo.s32 	%r97, %r96, %r4, %r3;
	mul.wide.s32 	%rd55, %r97, 4;
	add.s64 	%rd56, %rd1, %rd55;
	ld.global.f32 	%f129, [%rd56];
	fma.rn.f32 	%f149, %f128, %f129, %f149;
$L__BB4_48:
	add.s32 	%r28, %r27, %r34;
	setp.neu.f32 	%p34, %f1, 0f43090000;
	@%p34 bra 	$L__BB4_50;
	ld.global.f32 	%f130, [%rd2];
	add.f32 	%f131, %f130, %f130;
	mad.lo.s32 	%r98, %r28, %r4, %r2;
	mad.lo.s32 	%r99, %r98, %r4, %r3;
	mul.wide.s32 	%rd57, %r99, 4;
	add.s64 	%rd58, %rd1, %rd57;
	ld.global.f32 	%f132, [%rd58];
	fma.rn.f32 	%f149, %f131, %f132, %f149;
$L__BB4_50:
	add.s32 	%r29, %r28, %r34;
	setp.neu.f32 	%p35, %f1, 0f430A0000;
	@%p35 bra 	$L__BB4_52;
	ld.global.f32 	%f133, [%rd2];
	add.f32 	%f134, %f133, %f133;
	mad.lo.s32 	%r100, %r29, %r4, %r2;
	mad.lo.s32 	%r101, %r100, %r4, %r3;
	mul.wide.s32 	%rd59, %r101, 4;
	add.s64 	%rd60, %rd1, %rd59;
	ld.global.f32 	%f135, [%rd60];
	fma.rn.f32 	%f149, %f134, %f135, %f149;
$L__BB4_52:
	add.s32 	%r30, %r29, %r34;
	setp.neu.f32 	%p36, %f1, 0f430B0000;
	@%p36 bra 	$L__BB4_54;
	ld.global.f32 	%f136, [%rd2];
	add.f32 	%f137, %f136, %f136;
	mad.lo.s32 	%r102, %r30, %r4, %r2;
	mad.lo.s32 	%r103, %r102, %r4, %r3;
	mul.wide.s32 	%rd61, %r103, 4;
	add.s64 	%rd62, %rd1, %rd61;
	ld.global.f32 	%f138, [%rd62];
	fma.rn.f32 	%f149, %f137, %f138, %f149;
$L__BB4_54:
	add.s32 	%r31, %r30, %r34;
	setp.neu.f32 	%p37, %f1, 0f430C0000;
	@%p37 bra 	$L__BB4_56;
	ld.global.f32 	%f139, [%rd2];
	add.f32 	%f140, %f139, %f139;
	mad.lo.s32 	%r104, %r31, %r4, %r2;
	mad.lo.s32 	%r105, %r104, %r4, %r3;
	mul.wide.s32 	%rd63, %r105, 4;
	add.s64 	%rd64, %rd1, %rd63;
	ld.global.f32 	%f141, [%rd64];
	fma.rn.f32 	%f149, %f140, %f141, %f149;
$L__BB4_56:
	add.s32 	%r32, %r31, %r34;
	setp.neu.f32 	%p38, %f1, 0f43140000;
	@%p38 bra 	$L__BB4_58;
	ld.global.f32 	%f142, [%rd2];
	add.f32 	%f143, %f142, %f142;
	mad.lo.s32 	%r106, %r32, %r4, %r2;
	mad.lo.s32 	%r107, %r106, %r4, %r3;
	mul.wide.s32 	%rd65, %r107, 4;
	add.s64 	%rd66, %rd1, %rd65;
	ld.global.f32 	%f144, [%rd66];
	fma.rn.f32 	%f149, %f143, %f144, %f149;
$L__BB4_58:
	add.s32 	%r108, %r32, %r34;
	mad.lo.s32 	%r109, %r108, %r4, %r2;
	mad.lo.s32 	%r33, %r109, %r4, %r3;
	setp.neu.f32 	%p39, %f1, 0f43150000;
	@%p39 bra 	$L__BB4_60;
	ld.global.f32 	%f145, [%rd2];
	add.f32 	%f146, %f145, %f145;
	mul.wide.s32 	%rd67, %r33, 4;
	add.s64 	%rd68, %rd1, %rd67;
	ld.global.f32 	%f147, [%rd68];
	fma.rn.f32 	%f149, %f146, %f147, %f149;
$L__BB4_60:
	cvta.to.global.u64 	%rd69, %rd5;
	add.s64 	%rd71, %rd69, %rd8;
	st.global.f32 	[%rd71], %f149;
$L__BB4_61:
	ret;

}
.func  (.param .b64 func_retval0) __internal_accurate_pow(
	.param .b64 __internal_accurate_pow_param_0
)
{
	.reg .pred 	%p<8>;
	.reg .b32 	%r<49>;
	.reg .b32 	%f<3>;
	.reg .b64 	%fd<109>;

	ld.param.f64 	%fd10, [__internal_accurate_pow_param_0];
	{
	.reg .b32 %temp; 
	mov.b64 	{%temp, %r46}, %fd10;
	}
	{
	.reg .b32 %temp; 
	mov.b64 	{%r45, %temp}, %fd10;
	}
	shr.u32 	%r47, %r46, 20;
	setp.gt.u32 	%p1, %r46, 1048575;
	@%p1 bra 	$L__BB5_2;
	mul.f64 	%fd11, %fd10, 0d4350000000000000;
	{
	.reg .b32 %temp; 
	mov.b64 	{%temp, %r46}, %fd11;
	}
	{
	.reg .b32 %temp; 
	mov.b64 	{%r45, %temp}, %fd11;
	}
	shr.u32 	%r16, %r46, 20;
	add.s32 	%r47, %r16, -54;
$L__BB5_2:
	add.s32 	%r48, %r47, -1023;
	and.b32  	%r17, %r46, -2146435073;
	or.b32  	%r18, %r17, 1072693248;
	mov.b64 	%fd107, {%r45, %r18};
	setp.lt.u32 	%p2, %r18, 1073127583;
	@%p2 bra 	$L__BB5_4;
	{
	.reg .b32 %temp; 
	mov.b64 	{%r19, %temp}, %fd107;
	}
	{
	.reg .b32 %temp; 
	mov.b64 	{%temp, %r20}, %fd107;
	}
	add.s32 	%r21, %r20, -1048576;
	mov.b64 	%fd107, {%r19, %r21};
	add.s32 	%r48, %r47, -1022;
$L__BB5_4:
	add.f64 	%fd12, %fd107, 0dBFF0000000000000;
	add.f64 	%fd13, %fd107, 0d3FF0000000000000;
	rcp.approx.ftz.f64 	%fd14, %fd13;
	neg.f64 	%fd15, %fd13;
	fma.rn.f64 	%fd16, %fd15, %fd14, 0d3FF0000000000000;
	fma.rn.f64 	%fd17, %fd16, %fd16, %fd16;
	fma.rn.f64 	%fd18, %fd17, %fd14, %fd14;
	mul.f64 	%fd19, %fd12, %fd18;
	fma.rn.f64 	%fd20, %fd12, %fd18, %fd19;
	mul.f64 	%fd21, %fd20, %fd20;
	fma.rn.f64 	%fd22, %fd21, 0d3EB0F5FF7D2CAFE2, 0d3ED0F5D241AD3B5A;
	fma.rn.f64 	%fd23, %fd22, %fd21, 0d3EF3B20A75488A3F;
	fma.rn.f64 	%fd24, %fd23, %fd21, 0d3F1745CDE4FAECD5;
	fma.rn.f64 	%fd25, %fd24, %fd21, 0d3F3C71C7258A578B;
	fma.rn.f64 	%fd26, %fd25, %fd21, 0d3F6249249242B910;
	fma.rn.f64 	%fd27, %fd26, %fd21, 0d3F89999999999DFB;
	sub.f64 	%fd28, %fd12, %fd20;
	add.f64 	%fd29, %fd28, %fd28;
	neg.f64 	%fd30, %fd20;
	fma.rn.f64 	%fd31, %fd30, %fd12, %fd29;
	mul.f64 	%fd32, %fd18, %fd31;
	fma.rn.f64 	%fd33, %fd21, %fd27, 0d3FB5555555555555;
	mov.f64 	%fd34, 0d3FB5555555555555;
	sub.f64 	%fd35, %fd34, %fd33;
	fma.rn.f64 	%fd36, %fd21, %fd27, %fd35;
	add.f64 	%fd37, %fd36, 0dBC46A4CB00B9E7B0;
	add.f64 	%fd38, %fd33, %fd37;
	sub.f64 	%fd39, %fd33, %fd38;
	add.f64 	%fd40, %fd37, %fd39;
	mul.rn.f64 	%fd41, %fd20, %fd20;
	neg.f64 	%fd42, %fd41;
	fma.rn.f64 	%fd43, %fd20, %fd20, %fd42;
	{
	.reg .b32 %temp; 
	mov.b64 	{%r22, %temp}, %fd32;
	}
	{
	.reg .b32 %temp; 
	mov.b64 	{%temp, %r23}, %fd32;
	}
	add.s32 	%r24, %r23, 1048576;
	mov.b64 	%fd44, {%r22, %r24};
	fma.rn.f64 	%fd45, %fd20, %fd44, %fd43;
	mul.rn.f64 	%fd46, %fd41, %fd20;
	neg.f64 	%fd47, %fd46;
	fma.rn.f64 	%fd48, %fd41, %fd20, %fd47;
	fma.rn.f64 	%fd49, %fd41, %fd32, %fd48;
	fma.rn.f64 	%fd50, %fd45, %fd20, %fd49;
	mul.rn.f64 	%fd51, %fd38, %fd46;
	neg.f64 	%fd52, %fd51;
	fma.rn.f64 	%fd53, %fd38, %fd46, %fd52;
	fma.rn.f64 	%fd54, %fd38, %fd50, %fd53;
	fma.rn.f64 	%fd55, %fd40, %fd46, %fd54;
	add.f64 	%fd56, %fd51, %fd55;
	sub.f64 	%fd57, %fd51, %fd56;
	add.f64 	%fd58, %fd55, %fd57;
	add.f64 	%fd59, %fd20, %fd56;
	sub.f64 	%fd60, %fd20, %fd59;
	add.f64 	%fd61, %fd56, %fd60;
	add.f64 	%fd62, %fd58, %fd61;
	add.f64 	%fd63, %fd32, %fd62;
	add.f64 	%fd64, %fd59, %fd63;
	sub.f64 	%fd65, %fd59, %fd64;
	add.f64 	%fd66, %fd63, %fd65;
	xor.b32  	%r25, %r48, -2147483648;
	mov.b32 	%r26, 1127219200;
	mov.b64 	%fd67, {%r25, %r26};
	mov.b32 	%r27, -2147483648;
	mov.b64 	%fd68, {%r27, %r26};
	sub.f64 	%fd69, %fd67, %fd68;
	fma.rn.f64 	%fd70, %fd69, 0d3FE62E42FEFA39EF, %fd64;
	fma.rn.f64 	%fd71, %fd69, 0dBFE62E42FEFA39EF, %fd70;
	sub.f64 	%fd72, %fd71, %fd64;
	sub.f64 	%fd73, %fd66, %fd72;
	fma.rn.f64 	%fd74, %fd69, 0d3C7ABC9E3B39803F, %fd73;
	add.f64 	%fd75, %fd70, %fd74;
	sub.f64 	%fd76, %fd70, %fd75;
	add.f64 	%fd77, %fd74, %fd76;
	mov.f64 	%fd78, 0d4000000000000000;
	{
	.reg .b32 %temp; 
	mov.b64 	{%temp, %r28}, %fd78;
	}
	{
	.reg .b32 %temp; 
	mov.b64 	{%r29, %temp}, %fd78;
	}
	shl.b32 	%r30, %r28, 1;
	setp.gt.u32 	%p3, %r30, -33554433;
	and.b32  	%r31, %r28, -15728641;
	selp.b32 	%r32, %r31, %r28, %p3;
	mov.b64 	%fd79, {%r29, %r32};
	mul.rn.f64 	%fd80, %fd75, %fd79;
	neg.f64 	%fd81, %fd80;
	fma.rn.f64 	%fd82, %fd75, %fd79, %fd81;
	fma.rn.f64 	%fd83, %fd77, %fd79, %fd82;
	add.f64 	%fd4, %fd80, %fd83;
	sub.f64 	%fd84, %fd80, %fd4;
	add.f64 	%fd5, %fd83, %fd84;
	fma.rn.f64 	%fd85, %fd4, 0d3FF71547652B82FE, 0d4338000000000000;
	{
	.reg .b32 %temp; 
	mov.b64 	{%r13, %temp}, %fd85;
	}
	mov.f64 	%fd86, 0dC338000000000000;
	add.rn.f64 	%fd87, %fd85, %fd86;
	fma.rn.f64 	%fd88, %fd87, 0dBFE62E42FEFA39EF, %fd4;
	fma.rn.f64 	%fd89, %fd87, 0dBC7ABC9E3B39803F, %fd88;
	fma.rn.f64 	%fd90, %fd89, 0d3E5ADE1569CE2BDF, 0d3E928AF3FCA213EA;
	fma.rn.f64 	%fd91, %fd90, %fd89, 0d3EC71DEE62401315;
	fma.rn.f64 	%fd92, %fd91, %fd89, 0d3EFA01997C89EB71;
	fma.rn.f64 	%fd93, %fd92, %fd89, 0d3F2A01A014761F65;
	fma.rn.f64 	%fd94, %fd93, %fd89, 0d3F56C16C1852B7AF;
	fma.rn.f64 	%fd95, %fd94, %fd89, 0d3F81111111122322;
	fma.rn.f64 	%fd96, %fd95, %fd89, 0d3FA55555555502A1;
	fma.rn.f64 	%fd97, %fd96, %fd89, 0d3FC5555555555511;
	fma.rn.f64 	%fd98, %fd97, %fd89, 0d3FE000000000000B;
	fma.rn.f64 	%fd99, %fd98, %fd89, 0d3FF0000000000000;
	fma.rn.f64 	%fd100, %fd99, %fd89, 0d3FF0000000000000;
	{
	.reg .b32 %temp; 
	mov.b64 	{%r14, %temp}, %fd100;
	}
	{
	.reg .b32 %temp; 
	mov.b64 	{%temp, %r15}, %fd100;
	}
	shl.b32 	%r33, %r13, 20;
	add.s32 	%r34, %r33, %r15;
	mov.b64 	%fd108, {%r14, %r34};
	{
	.reg .b32 %temp; 
	mov.b64 	{%temp, %r35}, %fd4;
	}
	mov.b32 	%f2, %r35;
	abs.f32 	%f1, %f2;
	setp.lt.f32 	%p4, %f1, 0f4086232B;
	@%p4 bra 	$L__BB5_7;
	setp.lt.f64 	%p5, %fd4, 0d0000000000000000;
	add.f64 	%fd101, %fd4, 0d7FF0000000000000;
	selp.f64 	%fd108, 0d0000000000000000, %fd101, %p5;
	setp.geu.f32 	%p6, %f1, 0f40874800;
	@%p6 bra 	$L__BB5_7;
	shr.u32 	%r36, %r13, 31;
	add.s32 	%r37, %r13, %r36;
	shr.s32 	%r38, %r37, 1;
	shl.b32 	%r39, %r38, 20;
	add.s32 	%r40, %r15, %r39;
	mov.b64 	%fd102, {%r14, %r40};
	sub.s32 	%r41, %r13, %r38;
	shl.b32 	%r42, %r41, 20;
	add.s32 	%r43, %r42, 1072693248;
	mov.b32 	%r44, 0;
	mov.b64 	%fd103, {%r44, %r43};
	mul.f64 	%fd108, %fd103, %fd102;
$L__BB5_7:
	abs.f64 	%fd104, %fd108;
	setp.eq.f64 	%p7, %fd104, 0d7FF0000000000000;
	fma.rn.f64 	%fd105, %fd108, %fd5, %fd108;
	selp.f64 	%fd106, %fd108, %fd105, %p7;
	st.param.f64 	[func_retval0], %fd106;
	ret;

}


// ===== COMPILED SASS (sm_100) =====

	.target	sm_100

	.elftype	@"ET_EXEC"


//--------------------- .note.nv.tkinfo           --------------------------
	.section	.note.nv.tkinfo,"",@"SHT_NOTE"
	.sectionflags	@"SHF_NOTE_NV_TKINFO"
	.tkinfo
        /*0018*/ 	.word	0x00000002
        /*0030*/ 	.string	""
        /*0030*/ 	.string	"ptxas"
        /*0030*/ 	.string	"Cuda compilation tools, release 13.0, V13.0.88"
        /*0030*/ 	.string	"Build cuda_13.0.r13.0/compiler.36424714_0"
        /*0030*/ 	.string	"-arch sm_100 -m 64 "



//--------------------- .note.nv.cuinfo           --------------------------
	.section	.note.nv.cuinfo,"",@"SHT_NOTE"
	.sectionflags	@"SHF_NOTE_NV_CUINFO"
        /*0018*/ 	.short	0x0002
        /*001a*/ 	.short	0x0064
        /*001c*/ 	.short	0x0082
	.zero		2


//--------------------- .nv.info                  --------------------------
	.section	.nv.info,"",@"SHT_CUDA_INFO"
	.align	4


	//----- nvinfo : EIATTR_REGCOUNT
	.align		4
        /*0000*/ 	.byte	0x04, 0x2f
        /*0002*/ 	.short	(.L_2 - .L_1)
	.align		4
.L_1:
        /*0004*/ 	.word	index@(to_sum_var_count)
        /*0008*/ 	.word	0x0000001e


	//----- nvinfo : EIATTR_FRAME_SIZE
	.align		4
.L_2:
        /*000c*/ 	.byte	0x04, 0x11
        /*000e*/ 	.short	(.L_4 - .L_3)
	.align		4
.L_3:
        /*0010*/ 	.word	index@($to_sum_var_count$__internal_accurate_pow)
        /*0014*/ 	.word	0x00000000


	//----- nvinfo : EIATTR_FRAME_SIZE
	.align		4
.L_4:
        /*0018*/ 	.byte	0x04, 0x11
        /*001a*/ 	.short	(.L_6 - .L_5)
	.align		4
.L_5:
        /*001c*/ 	.word	index@($__internal_0_$__cuda_sm3x_div_rn_noftz_f32_slowpath)
        /*0020*/ 	.word	0x00000000


	//----- nvinfo : EIATTR_FRAME_SIZE
	.align		4
.L_6:
        /*0024*/ 	.byte	0x04, 0x11
        /*0026*/ 	.short	(.L_8 - .L_7)
	.align		4
.L_7:
        /*0028*/ 	.word	index@(to_sum_var_count)
        /*002c*/ 	.word	0x00000000


	//----- nvinfo : EIATTR_REGCOUNT
	.align		4
.L_8:
        /*0030*/ 	.byte	0x04, 0x2f
        /*0032*/ 	.short	(.L_10 - .L_9)
	.align		4
.L_9:
        /*0034*/ 	.word	index@(image_mask_split)
        /*0038*/ 	.word	0x0000002e


	//----- nvinfo : EIATTR_FRAME_SIZE
	.align		4
.L_10:
        /*003c*/ 	.byte	0x04, 0x11
        /*003e*/ 	.short	(.L_12 - .L_11)
	.align		4
.L_11:
        /*0040*/ 	.word	index@($image_mask_split$__internal_accurate_pow)
        /*0044*/ 	.word	0x00000000


	//----- nvinfo : EIATTR_FRAME_SIZE
	.align		4
.L_12:
        /*0048*/ 	.byte	0x04, 0x11
        /*004a*/ 	.short	(.L_14 - .L_13)
	.align		4
.L_13:
        /*004c*/ 	.word	index@(image_mask_split)
        /*0050*/ 	.word	0x00000000


	//----- nvinfo : EIATTR_REGCOUNT
	.align		4
.L_14:
        /*0054*/ 	.byte	0x04, 0x2f
        /*0056*/ 	.short	(.L_16 - .L_15)
	.align		4
.L_15:
        /*0058*/ 	.word	index@(image_mask_split_grad_sum_pow)
        /*005c*/ 	.word	0x0000001f


	//----- nvinfo : EIATTR_FRAME_SIZE
	.align		4
.L_16:
        /*0060*/ 	.byte	0x04, 0x11
        /*0062*/ 	.short	(.L_18 - .L_17)
	.align		4
.L_17:
        /*0064*/ 	.word	index@(image_mask_split_grad_sum_pow)
        /*0068*/ 	.word	0x00000000


	//----- nvinfo : EIATTR_REGCOUNT
	.align		4
.L_18:
        /*006c*/ 	.byte	0x04, 0x2f
        /*006e*/ 	.short	(.L_20 - .L_19)
	.align		4
.L_19:
        /*0070*/ 	.word	index@(image_mask_split_grad_sum)
        /*0074*/ 	.word	0x00000020


	//----- nvinfo : EIATTR_FRAME_SIZE
	.align		4
.L_20:
        /*0078*/ 	.byte	0x04, 0x11
        /*007a*/ 	.short	(.L_22 - .L_21)
	.align		4
.L_21:
        /*007c*/ 	.word	index@(image_mask_split_grad_sum)
        /*0080*/ 	.word	0x00000000


	//----- nvinfo : EIATTR_REGCOUNT
	.align		4
.L_22:
        /*0084*/ 	.byte	0x04, 0x2f
        /*0086*/ 	.short	(.L_24 - .L_23)
	.align		4
.L_23:
        /*0088*/ 	.word	index@(image_mask_split_grad_pow)
        /*008c*/ 	.word	0x00000020


	//----- nvinfo : EIATTR_FRAME_SIZE
	.align		4
.L_24:
        /*0090*/ 	.byte	0x04, 0x11
        /*0092*/ 	.short	(.L_26 - .L_25)
	.align		4
.L_25:
        /*0094*/ 	.word	index@(image_mask_split_grad_pow)
        /*0098*/ 	.word	0x00000000


	//----- nvinfo : EIATTR_MIN_STACK_SIZE
	.align		4
.L_26:
        /*009c*/ 	.byte	0x04, 0x12
        /*009e*/ 	.short	(.L_28 - .L_27)
	.align		4
.L_27:
        /*00a0*/ 	.word	index@(image_mask_split_grad_pow)
        /*00a4*/ 	.word	0x00000000


	//----- nvinfo : EIATTR_MIN_STACK_SIZE
	.align		4
.L_28:
        /*00a8*/ 	.byte	0x04, 0x12
        /*00aa*/ 	.short	(.L_30 - .L_29)
	.align		4
.L_29:
        /*00ac*/ 	.word	index@(image_mask_split_grad_sum)
        /*00b0*/ 	.word	0x00000000


	//----- nvinfo : EIATTR_MIN_STACK_SIZE
	.align		4
.L_30:
        /*00b4*/ 	.byte	0x04, 0x12
        /*00b6*/ 	.short	(.L_32 - .L_31)
	.align		4
.L_31:
        /*00b8*/ 	.word	index@(image_mask_split_grad_sum_pow)
        /*00bc*/ 	.word	0x00000000


	//----- nvinfo : EIATTR_MIN_STACK_SIZE
	.align		4
.L_32:
        /*00c0*/ 	.byte	0x04, 0x12
        /*00c2*/ 	.short	(.L_34 - .L_33)
	.align		4
.L_33:
        /*00c4*/ 	.word	index@(image_mask_split)
        /*00c8*/ 	.word	0x00000000


	//----- nvinfo : EIATTR_MIN_STACK_SIZE
	.align		4
.L_34:
        /*00cc*/ 	.byte	0x04, 0x12
        /*00ce*/ 	.short	(.L_36 - .L_35)
	.align		4
.L_35:
        /*00d0*/ 	.word	index@(to_sum_var_count)
        /*00d4*/ 	.word	0x00000000
.L_36:


//--------------------- .nv.compat                --------------------------
	.section	.nv.compat,"",@"SHT_CUDA_COMPAT_INFO"
	.align	4
        /*0000*/ 	.byte	0x02, 0x09, 0x00, 0x00, 0x02, 0x02, 0x01, 0x00, 0x02, 0x05, 0x05, 0x00, 0x03, 0x07, 0x01, 0x01
        /*0010*/ 	.byte	0x02, 0x03, 0x00, 0x00, 0x02, 0x06, 0x01, 0x00, 0x04, 0x0b, 0x08, 0x00, 0x01, 0x00, 0x00, 0x00
        /*0020*/ 	.byte	0x00, 0x00, 0x00, 0x00


//--------------------- .nv.info.image_mask_split_grad_pow --------------------------
	.section	.nv.info.image_mask_split_grad_pow,"",@"SHT_CUDA_INFO"
	.sectionflags	@""
	.align	4


	//----- nvinfo : EIATTR_CUDA_API_VERSION
	.align		4
        /*0000*/ 	.byte	0x04, 0x37
        /*0002*/ 	.short	(.L_38 - .L_37)
.L_37:
        /*0004*/ 	.word	0x00000082


	//----- nvinfo : EIATTR_KPARAM_INFO
	.align		4
.L_38:
        /*0008*/ 	.byte	0x04, 0x17
        /*000a*/ 	.short	(.L_40 - .L_39)
.L_39:
        /*000c*/ 	.word	0x00000000
        /*0010*/ 	.short	0x0005
        /*0012*/ 	.short	0x0020
        /*0014*/ 	.byte	0x00, 0xf5, 0x21, 0x00


	//----- nvinfo : EIATTR_KPARAM_INFO
	.align		4
.L_40:
        /*0018*/ 	.byte	0x04, 0x17
        /*001a*/ 	.short	(.L_42 - .L_41)
.L_41:
        /*001c*/ 	.word	0x00000000
        /*0020*/ 	.short	0x0004
        /*0022*/ 	.short	0x001c
        /*0024*/ 	.byte	0x00, 0xf0, 0x11, 0x00


	//----- nvinfo : EIATTR_KPARAM_INFO
	.align		4
.L_42:
        /*0028*/ 	.byte	0x04, 0x17
        /*002a*/ 	.short	(.L_44 - .L_43)
.L_43:
        /*002c*/ 	.word	0x00000000
        /*0030*/ 	.short	0x0003
        /*0032*/ 	.short	0x0018
        /*0034*/ 	.byte	0x00, 0xf0, 0x11, 0x00


	//----- nvinfo : EIATTR_KPARAM_INFO
	.align		4
.L_44:
        /*0038*/ 	.byte	0x04, 0x17
        /*003a*/ 	.short	(.L_46 - .L_45)
.L_45:
        /*003c*/ 	.word	0x00000000
        /*0040*/ 	.short	0x0002
        /*0042*/ 	.short	0x0010
        /*0044*/ 	.byte	0x00, 0xf5, 0x21, 0x00


	//----- nvinfo : EIATTR_KPARAM_INFO
	.align		4
.L_46:
        /*0048*/ 	.byte	0x04, 0x17
        /*004a*/ 	.short	(.L_48 - .L_47)
.L_47:
        /*004c*/ 	.word	0x00000000
        /*0050*/ 	.short	0x0001
        /*0052*/ 	.short	0x0008
        /*0054*/ 	.byte	0x00, 0xf5, 0x21, 0x00


	//----- nvinfo : EIATTR_KPARAM_INFO
	.align		4
.L_48:
        /*0058*/ 	.byte	0x04, 0x17
        /*005a*/ 	.short	(.L_50 - .L_49)
.L_49:
        /*005c*/ 	.word	0x00000000
        /*0060*/ 	.short	0x0000
        /*0062*/ 	.short	0x0000
        /*0064*/ 	.byte	0x00, 0xf5, 0x21, 0x00


	//----- nvinfo : EIATTR_SPARSE_MMA_MASK
	.align		4
.L_50:
        /*0068*/ 	.byte	0x03, 0x50
        /*006a*/ 	.short	0x0000


	//----- nvinfo : EIATTR_MAXREG_COUNT
	.align		4
        /*006c*/ 	.byte	0x03, 0x1b
        /*006e*/ 	.short	0x00ff


	//----- nvinfo : EIATTR_MERCURY_ISA_VERSION
	.align		4
        /*0070*/ 	.byte	0x03, 0x5f
        /*0072*/ 	.short	0x0101


	//----- nvinfo : EIATTR_VRC_CTA_INIT_COUNT
	.align		4
        /*0074*/ 	.byte	0x02, 0x4a
	.zero		1
	.zero		1


	//----- nvinfo : EIATTR_EXIT_INSTR_OFFSETS
	.align		4
        /*0078*/ 	.byte	0x04, 0x1c
        /*007a*/ 	.short	(.L_52 - .L_51)


	//   ....[0]....
.L_51:
        /*007c*/ 	.word	0x00000150


	//   ....[1]....
        /*0080*/ 	.word	0x000001a0


	//   ....[2]....
        /*0084*/ 	.word	0x00001460


	//----- nvinfo : EIATTR_CBANK_PARAM_SIZE
	.align		4
.L_52:
        /*0088*/ 	.byte	0x03, 0x19
        /*008a*/ 	.short	0x0028


	//----- nvinfo : EIATTR_PARAM_CBANK
	.align		4
        /*008c*/ 	.byte	0x04, 0x0a
        /*008e*/ 	.short	(.L_54 - .L_53)
	.align		4
.L_53:
        /*0090*/ 	.word	index@(.nv.constant0.image_mask_split_grad_pow)
        /*0094*/ 	.short	0x0380
        /*0096*/ 	.short	0x0028


	//----- nvinfo : EIATTR_SW_WAR
	.align		4
.L_54:
        /*0098*/ 	.byte	0x04, 0x36
        /*009a*/ 	.short	(.L_56 - .L_55)
.L_55:
        /*009c*/ 	.word	0x00000008
.L_56:


//--------------------- .nv.info.image_mask_split_grad_sum --------------------------
	.section	.nv.info.image_mask_split_grad_sum,"",@"SHT_CUDA_INFO"
	.sectionflags	@""
	.align	4


	//----- nvinfo : EIATTR_CUDA_API_VERSION
	.align		4
        /*0000*/ 	.byte	0x04, 0x37
        /*0002*/ 	.short	(.L_58 - .L_57)
.L_57:
        /*0004*/ 	.word	0x00000082


	//----- nvinfo : EIATTR_KPARAM_INFO
	.align		4
.L_58:
        /*0008*/ 	.byte	0x04, 0x17
        /*000a*/ 	.short	(.L_60 - .L_59)
.L_59:
        /*000c*/ 	.word	0x00000000
        /*0010*/ 	.short	0x0005
        /*0012*/ 	.short	0x0020
        /*0014*/ 	.byte	0x00, 0xf5, 0x21, 0x00


	//----- nvinfo : EIATTR_KPARAM_INFO
	.align		4
.L_60:
        /*0018*/ 	.byte	0x04, 0x17
        /*001a*/ 	.short	(.L_62 - .L_61)
.L_61:
        /*001c*/ 	.word	0x00000000
        /*0020*/ 	.short	0x0004
        /*0022*/ 	.short	0x001c
        /*0024*/ 	.byte	0x00, 0xf0, 0x11, 0x00


	//----- nvinfo : EIATTR_KPARAM_INFO
	.align		4
.L_62:
        /*0028*/ 	.byte	0x04, 0x17
        /*002a*/ 	.short	(.L_64 - .L_63)
.L_63:
        /*002c*/ 	.word	0x00000000
        /*0030*/ 	.short	0x0003
        /*0032*/ 	.short	0x0018
        /*0034*/ 	.byte	0x00, 0xf0, 0x11, 0x00


	//----- nvinfo : EIATTR_KPARAM_INFO
	.align		4
.L_64:
        /*0038*/ 	.byte	0x04, 0x17
        /*003a*/ 	.short	(.L_66 - .L_65)
.L_65:
        /*003c*/ 	.word	0x00000000
        /*0040*/ 	.short	0x0002
        /*0042*/ 	.short	0x0010
        /*0044*/ 	.byte	0x00, 0xf5, 0x21, 0x00


	//----- nvinfo : EIATTR_KPARAM_INFO
	.align		4
.L_66:
        /*0048*/ 	.byte	0x04, 0x17
        /*004a*/ 	.short	(.L_68 - .L_67)
.L_67:
        /*004c*/ 	.word	0x00000000
        /*0050*/ 	.short	0x0001
        /*0052*/ 	.short	0x0008
        /*0054*/ 	.byte	0x00, 0xf5, 0x21, 0x00


	//----- nvinfo : EIATTR_KPARAM_INFO
	.align		4
.L_68:
        /*0058*/ 	.byte	0x04, 0x17
        /*005a*/ 	.short	(.L_70 - .L_69)
.L_69:
        /*005c*/ 	.word	0x00000000
        /*0060*/ 	.short	0x0000
        /*0062*/ 	.short	0x0000
        /*0064*/ 	.byte	0x00, 0xf5, 0x21, 0x00


	//----- nvinfo : EIATTR_SPARSE_MMA_MASK
	.align		4
.L_70:
        /*0068*/ 	.byte	0x03, 0x50
        /*006a*/ 	.short	0x0000


	//----- nvinfo : EIATTR_MAXREG_COUNT
	.align		4
        /*006c*/ 	.byte	0x03, 0x1b
        /*006e*/ 	.short	0x00ff


	//----- nvinfo : EIATTR_MERCURY_ISA_VERSION
	.align		4
        /*0070*/ 	.byte	0x03, 0x5f
        /*0072*/ 	.short	0x0101


	//----- nvinfo : EIATTR_VRC_CTA_INIT_COUNT
	.align		4
        /*0074*/ 	.byte	0x02, 0x4a
	.zero		1
	.zero		1


	//----- nvinfo : EIATTR_EXIT_INSTR_OFFSETS
	.align		4
        /*0078*/ 	.byte	0x04, 0x1c
        /*007a*/ 	.short	(.L_72 - .L_71)


	//   ....[0]....
.L_71:
        /*007c*/ 	.word	0x00000150


	//   ....[1]....
        /*0080*/ 	.word	0x000001a0


	//   ....[2]....
        /*0084*/ 	.word	0x000010a0


	//----- nvinfo : EIATTR_CBANK_PARAM_SIZE
	.align		4
.L_72:
        /*0088*/ 	.byte	0x03, 0x19
        /*008a*/ 	.short	0x0028


	//----- nvinfo : EIATTR_PARAM_CBANK
	.align		4
        /*008c*/ 	.byte	0x04, 0x0a
        /*008e*/ 	.short	(.L_74 - .L_73)
	.align		4
.L_73:
        /*0090*/ 	.word	index@(.nv.constant0.image_mask_split_grad_sum)
        /*0094*/ 	.short	0x0380
        /*0096*/ 	.short	0x0028


	//----- nvinfo : EIATTR_SW_WAR
	.align		4
.L_74:
        /*0098*/ 	.byte	0x04, 0x36
        /*009a*/ 	.short	(.L_76 - .L_75)
.L_75:
        /*009c*/ 	.word	0x00000008
.L_76:


//--------------------- .nv.info.image_mask_split_grad_sum_pow --------------------------
	.section	.nv.info.image_mask_split_grad_sum_pow,"",@"SHT_CUDA_INFO"
	.sectionflags	@""
	.align	4


	//----- nvinfo : EIATTR_CUDA_API_VERSION
	.align		4
        /*0000*/ 	.byte	0x04, 0x37
        /*0002*/ 	.short	(.L_78 - .L_77)
.L_77:
        /*0004*/ 	.word	0x00000082


	//----- nvinfo : EIATTR_KPARAM_INFO
	.align		4
.L_78:
        /*0008*/ 	.byte	0x04, 0x17
        /*000a*/ 	.short	(.L_80 - .L_79)
.L_79:
        /*000c*/ 	.word	0x00000000
        /*0010*/ 	.short	0x0006
        /*0012*/ 	.short	0x0028
        /*0014*/ 	.byte	0x00, 0xf5, 0x21, 0x00


	//----- nvinfo : EIATTR_KPARAM_INFO
	.align		4
.L_80:
        /*0018*/ 	.byte	0x04, 0x17
        /*001a*/ 	.short	(.L_82 - .L_81)
.L_81:
        /*001c*/ 	.word	0x00000000
        /*0020*/ 	.short	0x0005
        /*0022*/ 	.short	0x0024
        /*0024*/ 	.byte	0x00, 0xf0, 0x11, 0x00


	//----- nvinfo : EIATTR_KPARAM_INFO
	.align		4
.L_82:
        /*0028*/ 	.byte	0x04, 0x17
        /*002a*/ 	.short	(.L_84 - .L_83)
.L_83:
        /*002c*/ 	.word	0x00000000
        /*0030*/ 	.short	0x0004
        /*0032*/ 	.short	0x0020
        /*0034*/ 	.byte	0x00, 0xf0, 0x11, 0x00


	//----- nvinfo : EIATTR_KPARAM_INFO
	.align		4
.L_84:
        /*0038*/ 	.byte	0x04, 0x17
        /*003a*/ 	.short	(.L_86 - .L_85)
.L_85:
        /*003c*/ 	.word	0x00000000
        /*0040*/ 	.short	0x0003
        /*0042*/ 	.short	0x0018
        /*0044*/ 	.byte	0x00, 0xf5, 0x21, 0x00


	//----- nvinfo : EIATTR_KPARAM_INFO
	.align		4
.L_86:
        /*0048*/ 	.byte	0x04, 0x17
        /*004a*/ 	.short	(.L_88 - .L_87)
.L_87:
        /*004c*/ 	.word	0x00000000
        /*0050*/ 	.short	0x0002
        /*0052*/ 	.short	0x0010
        /*0054*/ 	.byte	0x00, 0xf5, 0x21, 0x00


	//----- nvinfo : EIATTR_KPARAM_INFO
	.align		4
.L_88:
        /*0058*/ 	.byte	0x04, 0x17
        /*005a*/ 	.short	(.L_90 - .L_89)
.L_89:
        /*005c*/ 	.word	0x00000000
        /*0060*/ 	.short	0x0001
        /*0062*/ 	.short	0x0008
        /*0064*/ 	.byte	0x00, 0xf5, 0x21, 0x00


	//----- nvinfo : EIATTR_KPARAM_INFO
	.align		4
.L_90:
        /*0068*/ 	.byte	0x04, 0x17
        /*006a*/ 	.short	(.L_92 - .L_91)
.L_91:
        /*006c*/ 	.word	0x00000000
        /*0070*/ 	.short	0x0000
        /*0072*/ 	.short	0x0000
        /*0074*/ 	.byte	0x00, 0xf5, 0x21, 0x00


	//----- nvinfo : EIATTR_SPARSE_MMA_MASK
	.align		4
.L_92:
        /*0078*/ 	.byte	0x03, 0x50
        /*007a*/ 	.short	0x0000


	//----- nvinfo : EIATTR_MAXREG_COUNT
	.align		4
        /*007c*/ 	.byte	0x03, 0x1b
        /*007e*/ 	.short	0x00ff


	//----- nvinfo : EIATTR_MERCURY_ISA_VERSION
	.align		4
        /*0080*/ 	.byte	0x03, 0x5f
        /*0082*/ 	.short	0x0101


	//----- nvinfo : EIATTR_VRC_CTA_INIT_COUNT
	.align		4
        /*0084*/ 	.byte	0x02, 0x4a
	.zero		1
	.zero		1


	//----- nvinfo : EIATTR_EXIT_INSTR_OFFSETS
	.align		4
        /*0088*/ 	.byte	0x04, 0x1c
        /*008a*/ 	.short	(.L_94 - .L_93)


	//   ....[0]....
.L_93:
        /*008c*/ 	.word	0x00000150


	//   ....[1]....
        /*0090*/ 	.word	0x000001a0


	//   ....[2]....
        /*0094*/ 	.word	0x00000760


	//----- nvinfo : EIATTR_CBANK_PARAM_SIZE
	.align		4
.L_94:
        /*0098*/ 	.byte	0x03, 0x19
        /*009a*/ 	.short	0x0030


	//----- nvinfo : EIATTR_PARAM_CBANK
	.align		4
        /*009c*/ 	.byte	0x04, 0x0a
        /*009e*/ 	.short	(.L_96 - .L_95)
	.align		4
.L_95:
        /*00a0*/ 	.word	index@(.nv.constant0.image_mask_split_grad_sum_pow)
        /*00a4*/ 	.short	0x0380
        /*00a6*/ 	.short	0x0030


	//----- nvinfo : EIATTR_SW_WAR
	.align		4
.L_96:
        /*00a8*/ 	.byte	0x04, 0x36
        /*00aa*/ 	.short	(.L_98 - .L_97)
.L_97:
        /*00ac*/ 	.word	0x00000008
.L_98:


//--------------------- .nv.info.image_mask_split --------------------------
	.section	.nv.info.image_mask_split,"",@"SHT_CUDA_INFO"
	.sectionflags	@""
	.align	4


	//----- nvinfo : EIATTR_CUDA_API_VERSION
	.align		4
        /*0000*/ 	.byte	0x04, 0x37
        /*0002*/ 	.short	(.L_100 - .L_99)
.L_99:
        /*0004*/ 	.word	0x00000082


	//----- nvinfo : EIATTR_KPARAM_INFO
	.align		4
.L_100:
        /*0008*/ 	.byte	0x04, 0x17
        /*000a*/ 	.short	(.L_102 - .L_101)
.L_101:
        /*000c*/ 	.word	0x00000000
        /*0010*/ 	.short	0x0004
        /*0012*/ 	.short	0x0018
        /*0014*/ 	.byte	0x00, 0xf5, 0x21, 0x00


	//----- nvinfo : EIATTR_KPARAM_INFO
	.align		4
.L_102:
        /*0018*/ 	.byte	0x04, 0x17
        /*001a*/ 	.short	(.L_104 - .L_103)
.L_103:
        /*001c*/ 	.word	0x00000000
        /*0020*/ 	.short	0x0003
        /*0022*/ 	.short	0x0014
        /*0024*/ 	.byte	0x00, 0xf0, 0x11, 0x00


	//----- nvinfo : EIATTR_KPARAM_INFO
	.align		4
.L_104:
        /*0028*/ 	.byte	0x04, 0x17
        /*002a*/ 	.short	(.L_106 - .L_105)
.L_105:
        /*002c*/ 	.word	0x00000000
        /*0030*/ 	.short	0x0002
        /*0032*/ 	.short	0x0010
        /*0034*/ 	.byte	0x00, 0xf0, 0x11, 0x00


	//----- nvinfo : EIATTR_KPARAM_INFO
	.align		4
.L_106:
        /*0038*/ 	.byte	0x04, 0x17
        /*003a*/ 	.short	(.L_108 - .L_107)
.L_107:
        /*003c*/ 	.word	0x00000000
        /*0040*/ 	.short	0x0001
        /*0042*/ 	.short	0x0008
        /*0044*/ 	.byte	0x00, 0xf5, 0x21, 0x00


	//----- nvinfo : EIATTR_KPARAM_INFO
	.align		4
.L_108:
        /*0048*/ 	.byte	0x04, 0x17
        /*004a*/ 	.short	(.L_110 - .L_109)
.L_109:
        /*004c*/ 	.word	0x00000000
        /*0050*/ 	.short	0x0000
        /*0052*/ 	.short	0x0000
        /*0054*/ 	.byte	0x00, 0xf5, 0x21, 0x00


	//----- nvinfo : EIATTR_SPARSE_MMA_MASK
	.align		4
.L_110:
        /*0058*/ 	.byte	0x03, 0x50
        /*005a*/ 	.short	0x0000


	//----- nvinfo : EIATTR_MAXREG_COUNT
	.align		4
        /*005c*/ 	.byte	0x03, 0x1b
        /*005e*/ 	.short	0x00ff


	//----- nvinfo : EIATTR_MERCURY_ISA_VERSION
	.align		4
        /*0060*/ 	.byte	0x03, 0x5f
        /*0062*/ 	.short	0x0101


	//----- nvinfo : EIATTR_VRC_CTA_INIT_COUNT
	.align		4
        /*0064*/ 	.byte	0x02, 0x4a
	.zero		1
	.zero		1


	//----- nvinfo : EIATTR_EXIT_INSTR_OFFSETS
	.align		4
        /*0068*/ 	.byte	0x04, 0x1c
        /*006a*/ 	.short	(.L_112 - .L_111)


	//   ....[0]....
.L_111:
        /*006c*/ 	.word	0x00000160


	//   ....[1]....
        /*0070*/ 	.word	0x00001200


	//----- nvinfo : EIATTR_CRS_STACK_SIZE
	.align		4
.L_112:
        /*0074*/ 	.byte	0x04, 0x1e
        /*0076*/ 	.short	(.L_114 - .L_113)
.L_113:
        /*0078*/ 	.word	0x00000000


	//----- nvinfo : EIATTR_CBANK_PARAM_SIZE
	.align		4
.L_114:
        /*007c*/ 	.byte	0x03, 0x19
        /*007e*/ 	.short	0x0020


	//----- nvinfo : EIATTR_PARAM_CBANK
	.align		4
        /*0080*/ 	.byte	0x04, 0x0a
        /*0082*/ 	.short	(.L_116 - .L_115)
	.align		4
.L_115:
        /*0084*/ 	.word	index@(.nv.constant0.image_mask_split)
        /*0088*/ 	.short	0x0380
        /*008a*/ 	.short	0x0020


	//----- nvinfo : EIATTR_SW_WAR
	.align		4
.L_116:
        /*008c*/ 	.byte	0x04, 0x36
        /*008e*/ 	.short	(.L_118 - .L_117)
.L_117:
        /*0090*/ 	.word	0x00000008
.L_118:


//--------------------- .nv.info.to_sum_var_count --------------------------
	.section	.nv.info.to_sum_var_count,"",@"SHT_CUDA_INFO"
	.sectionflags	@""
	.align	4


	//----- nvinfo : EIATTR_CUDA_API_VERSION
	.align		4
        /*0000*/ 	.byte	0x04, 0x37
        /*0002*/ 	.short	(.L_120 - .L_119)
.L_119:
        /*0004*/ 	.word	0x00000082


	//----- nvinfo : EIATTR_KPARAM_INFO
	.align		4
.L_120:
        /*0008*/ 	.byte	0x04, 0x17
        /*000a*/ 	.short	(.L_122 - .L_121)
.L_121:
        /*000c*/ 	.word	0x00000000
        /*0010*/ 	.short	0x0004
        /*0012*/ 	.short	0x0020
        /*0014*/ 	.byte	0x00, 0xf5, 0x21, 0x00


	//----- nvinfo : EIATTR_KPARAM_INFO
	.align		4
.L_122:
        /*0018*/ 	.byte	0x04, 0x17
        /*001a*/ 	.short	(.L_124 - .L_123)
.L_123:
        /*001c*/ 	.word	0x00000000
        /*0020*/ 	.short	0x0003
        /*0022*/ 	.short	0x0018
        /*0024*/ 	.byte	0x00, 0xf5, 0x21, 0x00


	//----- nvinfo : EIATTR_KPARAM_INFO
	.align		4
.L_124:
        /*0028*/ 	.byte	0x04, 0x17
        /*002a*/ 	.short	(.L_126 - .L_125)
.L_125:
        /*002c*/ 	.word	0x00000000
        /*0030*/ 	.short	0x0002
        /*0032*/ 	.short	0x0010
        /*0034*/ 	.byte	0x00, 0xf5, 0x21, 0x00


	//----- nvinfo : EIATTR_KPARAM_INFO
	.align		4
.L_126:
        /*0038*/ 	.byte	0x04, 0x17
        /*003a*/ 	.short	(.L_128 - .L_127)
.L_127:
        /*003c*/ 	.word	0x00000000
        /*0040*/ 	.short	0x0001
        /*0042*/ 	.short	0x0008
        /*0044*/ 	.byte	0x00, 0xf0, 0x11, 0x00


	//----- nvinfo : EIATTR_KPARAM_INFO
	.align		4
.L_128:
        /*0048*/ 	.byte	0x04, 0x17
        /*004a*/ 	.short	(.L_130 - .L_129)
.L_129:
        /*004c*/ 	.word	0x00000000
        /*0050*/ 	.short	0x0000
        /*0052*/ 	.short	0x0000
        /*0054*/ 	.byte	0x00, 0xf5, 0x21, 0x00


	//----- nvinfo : EIATTR_SPARSE_MMA_MASK
	.align		4
.L_130:
        /*0058*/ 	.byte	0x03, 0x50
        /*005a*/ 	.short	0x0000


	//----- nvinfo : EIATTR_MAXREG_COUNT
	.align		4
        /*005c*/ 	.byte	0x03, 0x1b
        /*005e*/ 	.short	0x00ff


	//----- nvinfo : EIATTR_MERCURY_ISA_VERSION
	.align		4
        /*0060*/ 	.byte	0x03, 0x5f
        /*0062*/ 	.short	0x0101


	//----- nvinfo : EIATTR_VRC_CTA_INIT_COUNT
	.align		4
        /*0064*/ 	.byte	0x02, 0x4a
	.zero		1
	.zero		1


	//----- nvinfo : EIATTR_EXIT_INSTR_OFFSETS
	.align		4
        /*0068*/ 	.byte	0x04, 0x1c
        /*006a*/ 	.short	(.L_132 - .L_131)


	//   ....[0]....
.L_131:
        /*006c*/ 	.word	0x00000280


	//   ....[1]....
        /*0070*/ 	.word	0x000004d0


	//   ....[2]....
        /*0074*/ 	.word	0x00000540


	//----- nvinfo : EIATTR_CRS_STACK_SIZE
	.align		4
.L_132:
        /*0078*/ 	.byte	0x04, 0x1e
        /*007a*/ 	.short	(.L_134 - .L_133)
.L_133:
        /*007c*/ 	.word	0x00000000


	//----- nvinfo : EIATTR_CBANK_PARAM_SIZE
	.align		4
.L_134:
        /*0080*/ 	.byte	0x03, 0x19
        /*0082*/ 	.short	0x0028


	//----- nvinfo : EIATTR_PARAM_CBANK
	.align		4
        /*0084*/ 	.byte	0x04, 0x0a
        /*0086*/ 	.short	(.L_136 - .L_135)
	.align		4
.L_135:
        /*0088*/ 	.word	index@(.nv.constant0.to_sum_var_count)
        /*008c*/ 	.short	0x0380
        /*008e*/ 	.short	0x0028


	//----- nvinfo : EIATTR_SW_WAR
	.align		4
.L_136:
        /*0090*/ 	.byte	0x04, 0x36
        /*0092*/ 	.short	(.L_138 - .L_137)
.L_137:
        /*0094*/ 	.word	0x00000008
.L_138:


//--------------------- .nv.callgraph             --------------------------
	.section	.nv.callgraph,"",@"SHT_CUDA_CALLGRAPH"
	.align	4
	.sectionentsize	8
	.align		4
        /*0000*/ 	.word	0x00000000
	.align		4
        /*0004*/ 	.word	0xffffffff
	.align		4
        /*0008*/ 	.word	0x00000000
	.align		4
        /*000c*/ 	.word	0xfffffffe
	.align		4
        /*0010*/ 	.word	0x00000000
	.align		4
        /*0014*/ 	.word	0xfffffffd
	.align		4
        /*0018*/ 	.word	0x00000000
	.align		4
        /*001c*/ 	.word	0xfffffffc


//--------------------- .nv.constant4             --------------------------
	.section	.nv.constant4,"a",@progbits
	.align	8
	.align		8
.nv.constant4:
        /*0000*/ 	.dword	MASKS_INDICIES


//--------------------- .text.image_mask_split_grad_pow --------------------------
	.section	.text.image_mask_split_grad_pow,"ax",@progbits
	.align	128
        .global         image_mask_split_grad_pow
        .type           image_mask_split_grad_pow,@function
        .size           image_mask_split_grad_pow,(.L_x_58 - image_mask_split_grad_pow)
        .other          image_mask_split_grad_pow,@"STO_CUDA_ENTRY STV_DEFAULT"
image_mask_split_grad_pow:
.text.image_mask_split_grad_pow:
[----:B------:R-:W-:Y:S01]  /*0000*/  LDC R1, c[0x0][0x37c] ;  /* 0x0000df00ff017b82 */ /* 0x000fe20000000800 */
[----:B------:R-:W0:Y:S07]  /*0010*/  S2R R3, SR_TID.Y ;  /* 0x0000000000037919 */ /* 0x000e2e0000002200 */
[----:B------:R-:W0:Y:S01]  /*0020*/  S2UR UR5, SR_CTAID.Y ;  /* 0x00000000000579c3 */ /* 0x000e220000002600 */
[----:B------:R-:W1:Y:S07]  /*0030*/  S2R R5, SR_TID.X ;  /* 0x0000000000057919 */ /* 0x000e6e0000002100 */
[----:B------:R-:W0:Y:S08]  /*0040*/  LDC R2, c[0x0][0x364] ;  /* 0x0000d900ff027b82 */ /* 0x000e300000000800 */
[----:B------:R-:W2:Y:S08]  /*0050*/  LDC.64 R14, c[0x0][0x398] ;  /* 0x0000e600ff0e7b82 */ /* 0x000eb00000000a00 */
[----:B------:R-:W1:Y:S08]  /*0060*/  S2UR UR6, SR_CTAID.Z ;  /* 0x00000000000679c3 */ /* 0x000e700000002700 */
[----:B------:R-:W1:Y:S01]  /*0070*/  LDC R6, c[0x0][0x368] ;  /* 0x0000da00ff067b82 */ /* 0x000e620000000800 */
[----:B0-----:R-:W-:-:S05]  /*0080*/  IMAD R2, R2, UR5, R3 ;  /* 0x0000000502027c24 */ /* 0x001fca000f8e0203 */
[----:B------:R-:W-:Y:S02]  /*0090*/  SHF.R.U32.HI R4, RZ, 0x1, R2 ;  /* 0x00000001ff047819 */ /* 0x000fe40000011602 */
[----:B------:R-:W0:Y:S01]  /*00a0*/  S2UR UR4, SR_CTAID.X ;  /* 0x00000000000479c3 */ /* 0x000e220000002500 */
[-C--:B--2---:R-:W-:Y:S02]  /*00b0*/  ISETP.GE.AND P0, PT, R2, R15.reuse, PT ;  /* 0x0000000f0200720c */ /* 0x084fe40003f06270 */
[----:B------:R-:W-:-:S04]  /*00c0*/  LEA.HI R3, R15, R15, RZ, 0x1 ;  /* 0x0000000f0f037211 */ /* 0x000fc800078f08ff */
[----:B------:R-:W-:Y:S01]  /*00d0*/  SHF.R.S32.HI R3, RZ, 0x1, R3 ;  /* 0x00000001ff037819 */ /* 0x000fe20000011403 */
[----:B-1----:R-:W-:-:S05]  /*00e0*/  IMAD R6, R6, UR6, R5 ;  /* 0x0000000606067c24 */ /* 0x002fca000f8e0205 */
[----:B------:R-:W-:Y:S02]  /*00f0*/  SHF.R.U32.HI R0, RZ, 0x1, R6 ;  /* 0x00000001ff007819 */ /* 0x000fe40000011606 */
[----:B0-----:R-:W-:Y:S01]  /*0100*/  ISETP.LE.OR P0, PT, R14, UR4, P0 ;  /* 0x000000040e007c0c */ /* 0x001fe20008703670 */
[----:B------:R-:W-:-:S03]  /*0110*/  IMAD R2, R15, UR4, R2 ;  /* 0x000000040f027c24 */ /* 0x000fc6000f8e0202 */
[----:B------:R-:W-:-:S04]  /*0120*/  ISETP.GE.OR P0, PT, R6, R15, P0 ;  /* 0x0000000f0600720c */ /* 0x000fc80000706670 */
[----:B------:R-:W-:-:S04]  /*0130*/  ISETP.GE.OR P0, PT, R4, R3, P0 ;  /* 0x000000030400720c */ /* 0x000fc80000706670 */
[----:B------:R-:W-:-:S13]  /*0140*/  ISETP.GE.OR P0, PT, R0, R3, P0 ;  /* 0x000000030000720c */ /* 0x000fda0000706670 */
[----:B------:R-:W-:Y:S05]  /*0150*/  @P0 EXIT ;  /* 0x000000000000094d */ /* 0x000fea0003800000 */
[----:B------:R-:W-:Y:S02]  /*0160*/  IMAD R8, R15, R14, RZ ;  /* 0x0000000e0f087224 */ /* 0x000fe400078e02ff */
[-C--:B------:R-:W-:Y:S02]  /*0170*/  IMAD R2, R2, R15.reuse, R6 ;  /* 0x0000000f02027224 */ /* 0x080fe400078e0206 */
[----:B------:R-:W-:-:S05]  /*0180*/  IMAD R15, R8, R15, RZ ;  /* 0x0000000f080f7224 */ /* 0x000fca00078e02ff */
[----:B------:R-:W-:-:S13]  /*0190*/  ISETP.GE.AND P0, PT, R2, R15, PT ;  /* 0x0000000f0200720c */ /* 0x000fda0003f06270 */
[----:B------:R-:W-:Y:S05]  /*01a0*/  @P0 EXIT ;  /* 0x000000000000094d */ /* 0x000fea0003800000 */
[----:B------:R-:W0:Y:S01]  /*01b0*/  LDC.64 R8, c[0x0][0x380] ;  /* 0x0000e000ff087b82 */ /* 0x000e220000000a00 */
[----:B------:R-:W1:Y:S07]  /*01c0*/  LDCU.64 UR6, c[0x0][0x358] ;  /* 0x00006b00ff0677ac */ /* 0x000e6e0008000a00 */
[----:B------:R-:W2:Y:S01]  /*01d0*/  LDC.64 R12, c[0x0][0x388] ;  /* 0x0000e200ff0c7b82 */ /* 0x000ea20000000a00 */
[----:B0-----:R-:W-:-:S06]  /*01e0*/  IMAD.WIDE R8, R2, 0x4, R8 ;  /* 0x0000000402087825 */ /* 0x001fcc00078e0208 */
[----:B-1----:R-:W3:Y:S01]  /*01f0*/  LDG.E R8, desc[UR6][R8.64] ;  /* 0x0000000608087981 */ /* 0x002ee2000c1e1900 */
[----:B--2---:R-:W-:Y:S01]  /*0200*/  IMAD.WIDE R12, R2, 0x4, R12 ;  /* 0x00000004020c7825 */ /* 0x004fe200078e020c */
[----:B---3--:R-:W-:-:S13]  /*0210*/  FSETP.NEU.AND P2, PT, R8, RZ, PT ;  /* 0x000000ff0800720b */ /* 0x008fda0003f4d000 */
[----:B------:R-:W0:Y:S01]  /*0220*/  @!P2 LDC.64 R6, c[0x0][0x390] ;  /* 0x0000e400ff06ab82 */ /* 0x000e220000000a00 */
[C---:B------:R-:W-:Y:S01]  /*0230*/  @!P2 IMAD R5, R3.reuse, UR4, R4 ;  /* 0x000000040305ac24 */ /* 0x040fe2000f8e0204 */
[----:B------:R-:W2:Y:S03]  /*0240*/  @!P2 LDG.E R15, desc[UR6][R12.64] ;  /* 0x000000060c0fa981 */ /* 0x000ea6000c1e1900 */
[----:B------:R-:W-:-:S04]  /*0250*/  @!P2 IMAD R5, R3, R5, R0 ;  /* 0x000000050305a224 */ /* 0x000fc800078e0200 */
[----:B0-----:R-:W-:-:S06]  /*0260*/  @!P2 IMAD.WIDE R6, R5, 0x4, R6 ;  /* 0x000000040506a825 */ /* 0x001fcc00078e0206 */
[----:B------:R2:W3:Y:S01]  /*0270*/  @!P2 LDG.E R7, desc[UR6][R6.64] ;  /* 0x000000060607a981 */ /* 0x0004e2000c1e1900 */
[C---:B------:R-:W-:Y:S02]  /*0280*/  FSETP.NEU.AND P6, PT, R8.reuse, 1, PT ;  /* 0x3f8000000800780b */ /* 0x040fe40003fcd000 */
[C---:B------:R-:W-:Y:S02]  /*0290*/  FSETP.NEU.AND P5, PT, R8.reuse, 2, PT ;  /* 0x400000000800780b */ /* 0x040fe40003fad000 */
[----:B------:R-:W-:-:S09]  /*02a0*/  FSETP.NEU.AND P1, PT, R8, 3, PT ;  /* 0x404000000800780b */ /* 0x000fd20003f2d000 */
[----:B------:R-:W0:Y:S01]  /*02b0*/  @!P6 LDC.64 R18, c[0x0][0x390] ;  /* 0x0000e400ff12eb82 */ /* 0x000e220000000a00 */
[----:B------:R-:W-:Y:S02]  /*02c0*/  IADD3 R5, PT, PT, R14, UR4, RZ ;  /* 0x000000040e057c10 */ /* 0x000fe4000fffe0ff */
[----:B------:R-:W-:-:S05]  /*02d0*/  FSETP.NEU.AND P4, PT, R8, 4, PT ;  /* 0x408000000800780b */ /* 0x000fca0003f8d000 */
[----:B------:R-:W1:Y:S01]  /*02e0*/  @!P5 LDC.64 R10, c[0x0][0x390] ;  /* 0x0000e400ff0adb82 */ /* 0x000e620000000a00 */
[----:B------:R-:W-:Y:S01]  /*02f0*/  @!P6 IMAD R9, R3, R5, R4 ;  /* 0x000000050309e224 */ /* 0x000fe200078e0204 */
[----:B------:R-:W-:-:S03]  /*0300*/  IADD3 R17, PT, PT, R5, R14, RZ ;  /* 0x0000000e05117210 */ /* 0x000fc60007ffe0ff */
[C---:B------:R-:W-:Y:S02]  /*0310*/  @!P6 IMAD R9, R3.reuse, R9, R0 ;  /* 0x000000090309e224 */ /* 0x040fe400078e0200 */
[----:B------:R-:W-:Y:S01]  /*0320*/  @!P5 IMAD R5, R3, R17, R4 ;  /* 0x000000110305d224 */ /* 0x000fe200078e0204 */
[----:B------:R-:W4:Y:S01]  /*0330*/  @!P1 LDC.64 R26, c[0x0][0x390] ;  /* 0x0000e400ff1a9b82 */ /* 0x000f220000000a00 */
[----:B------:R-:W-:Y:S01]  /*0340*/  FSETP.NEU.AND P3, PT, R8, 5, PT ;  /* 0x40a000000800780b */ /* 0x000fe20003f6d000 */
[----:B0-----:R-:W-:-:S06]  /*0350*/  @!P6 IMAD.WIDE R18, R9, 0x4, R18 ;  /* 0x000000040912e825 */ /* 0x001fcc00078e0212 */
[----:B------:R-:W0:Y:S01]  /*0360*/  @!P4 LDC.64 R28, c[0x0][0x390] ;  /* 0x0000e400ff1ccb82 */ /* 0x000e220000000a00 */
[----:B------:R-:W-:Y:S02]  /*0370*/  @!P5 IMAD R9, R3, R5, R0 ;  /* 0x000000050309d224 */ /* 0x000fe400078e0200 */
[----:B------:R-:W-:Y:S01]  /*0380*/  HFMA2 R5, -RZ, RZ, 0, 0 ;  /* 0x00000000ff057431 */ /* 0x000fe200000001ff */
[----:B------:R-:W-:Y:S02]  /*0390*/  FSETP.NEU.AND P0, PT, R8, 6, PT ;  /* 0x40c000000800780b */ /* 0x000fe40003f0d000 */
[-C--:B------:R-:W-:Y:S01]  /*03a0*/  IADD3 R17, PT, PT, R17, R14.reuse, RZ ;  /* 0x0000000e11117210 */ /* 0x080fe20007ffe0ff */
[----:B-1----:R-:W-:Y:S01]  /*03b0*/  @!P5 IMAD.WIDE R10, R9, 0x4, R10 ;  /* 0x00000004090ad825 */ /* 0x002fe200078e020a */
[----:B------:R-:W1:Y:S01]  /*03c0*/  @!P3 LDC.64 R20, c[0x0][0x390] ;  /* 0x0000e400ff14bb82 */ /* 0x000e620000000a00 */
[----:B------:R-:W5:Y:S01]  /*03d0*/  @!P5 LDG.E R9, desc[UR6][R12.64] ;  /* 0x000000060c09d981 */ /* 0x000f62000c1e1900 */
[----:B------:R-:W-:-:S03]  /*03e0*/  IADD3 R25, PT, PT, R17, R14, RZ ;  /* 0x0000000e11197210 */ /* 0x000fc60007ffe0ff */
[----:B------:R-:W5:Y:S02]  /*03f0*/  @!P5 LDG.E R10, desc[UR6][R10.64] ;  /* 0x000000060a0ad981 */ /* 0x000f64000c1e1900 */
[--C-:B------:R-:W-:Y:S02]  /*0400*/  @!P4 IMAD R22, R3, R25, R4.reuse ;  /* 0x000000190316c224 */ /* 0x100fe400078e0204 */
[----:B------:R-:W5:Y:S01]  /*0410*/  @!P1 LDG.E R11, desc[UR6][R12.64] ;  /* 0x000000060c0b9981 */ /* 0x000f62000c1e1900 */
[----:B--2---:R-:W-:Y:S01]  /*0420*/  @!P2 FADD R6, R15, R15 ;  /* 0x0000000f0f06a221 */ /* 0x004fe20000000000 */
[C---:B------:R-:W-:Y:S02]  /*0430*/  @!P1 IMAD R15, R3.reuse, R17, R4 ;  /* 0x00000011030f9224 */ /* 0x040fe400078e0204 */
[----:B------:R-:W2:Y:S02]  /*0440*/  @!P0 LDC.64 R16, c[0x0][0x390] ;  /* 0x0000e400ff108b82 */ /* 0x000ea40000000a00 */
[----:B------:R-:W-:Y:S01]  /*0450*/  @!P1 IMAD R23, R3, R15, R0 ;  /* 0x0000000f03179224 */ /* 0x000fe200078e0200 */
[----:B------:R-:W-:-:S03]  /*0460*/  IADD3 R15, PT, PT, R25, R14, RZ ;  /* 0x0000000e190f7210 */ /* 0x000fc60007ffe0ff */
[----:B----4-:R-:W-:Y:S01]  /*0470*/  @!P1 IMAD.WIDE R26, R23, 0x4, R26 ;  /* 0x00000004171a9825 */ /* 0x010fe200078e021a */
[----:B------:R-:W-:-:S03]  /*0480*/  IADD3 R23, PT, PT, R15, R14, RZ ;  /* 0x0000000e0f177210 */ /* 0x000fc60007ffe0ff */
[----:B---3--:R-:W-:Y:S02]  /*0490*/  @!P2 FFMA R5, R6, R7, RZ ;  /* 0x000000070605a223 */ /* 0x008fe400000000ff */
[----:B------:R-:W3:Y:S04]  /*04a0*/  @!P6 LDG.E R7, desc[UR6][R12.64] ;  /* 0x000000060c07e981 */ /* 0x000ee8000c1e1900 */
[----:B------:R4:W5:Y:S01]  /*04b0*/  @!P6 LDG.E R6, desc[UR6][R18.64] ;  /* 0x000000061206e981 */ /* 0x000962000c1e1900 */
[----:B------:R-:W-:Y:S01]  /*04c0*/  FSETP.NEU.AND P2, PT, R8, 7, PT ;  /* 0x40e000000800780b */ /* 0x000fe20003f4d000 */
[C---:B----4-:R-:W-:Y:S02]  /*04d0*/  @!P4 IMAD R19, R3.reuse, R22, R0 ;  /* 0x000000160313c224 */ /* 0x050fe400078e0200 */
[----:B------:R-:W-:Y:S01]  /*04e0*/  @!P3 IMAD R18, R3, R15, R4 ;  /* 0x0000000f0312b224 */ /* 0x000fe200078e0204 */
[----:B------:R4:W5:Y:S01]  /*04f0*/  @!P1 LDG.E R22, desc[UR6][R26.64] ;  /* 0x000000061a169981 */ /* 0x000962000c1e1900 */
[----:B0-----:R-:W-:-:S03]  /*0500*/  @!P4 IMAD.WIDE R28, R19, 0x4, R28 ;  /* 0x00000004131cc825 */ /* 0x001fc600078e021c */
[----:B------:R-:W5:Y:S04]  /*0510*/  @!P4 LDG.E R15, desc[UR6][R12.64] ;  /* 0x000000060c0fc981 */ /* 0x000f68000c1e1900 */
[----:B------:R0:W5:Y:S01]  /*0520*/  @!P4 LDG.E R24, desc[UR6][R28.64] ;  /* 0x000000061c18c981 */ /* 0x000162000c1e1900 */
[C---:B------:R-:W-:Y:S02]  /*0530*/  @!P3 IMAD R25, R3.reuse, R18, R0 ;  /* 0x000000120319b224 */ /* 0x040fe400078e0200 */
[----:B----4-:R-:W-:Y:S01]  /*0540*/  @!P0 IMAD R26, R3, R23, R4 ;  /* 0x00000017031a8224 */ /* 0x010fe200078e0204 */
[----:B------:R-:W4:Y:S01]  /*0550*/  @!P2 LDC.64 R18, c[0x0][0x390] ;  /* 0x0000e400ff12ab82 */ /* 0x000f220000000a00 */
[----:B-1----:R-:W-:Y:S02]  /*0560*/  @!P3 IMAD.WIDE R20, R25, 0x4, R20 ;  /* 0x000000041914b825 */ /* 0x002fe400078e0214 */
[----:B------:R-:W5:Y:S02]  /*0570*/  @!P3 LDG.E R25, desc[UR6][R12.64] ;  /* 0x000000060c19b981 */ /* 0x000f64000c1e1900 */
[----:B------:R-:W-:-:S02]  /*0580*/  @!P0 IMAD R27, R3, R26, R0 ;  /* 0x0000001a031b8224 */ /* 0x000fc400078e0200 */
[----:B------:R-:W5:Y:S02]  /*0590*/  @!P3 LDG.E R20, desc[UR6][R20.64] ;  /* 0x000000061414b981 */ /* 0x000f64000c1e1900 */
[----:B--2---:R-:W-:Y:S01]  /*05a0*/  @!P0 IMAD.WIDE R16, R27, 0x4, R16 ;  /* 0x000000041b108825 */ /* 0x004fe200078e0210 */
[----:B------:R-:W-:Y:S02]  /*05b0*/  IADD3 R27, PT, PT, R23, R14, RZ ;  /* 0x0000000e171b7210 */ /* 0x000fe40007ffe0ff */
[----:B------:R-:W2:Y:S03]  /*05c0*/  @!P0 LDG.E R23, desc[UR6][R12.64] ;  /* 0x000000060c178981 */ /* 0x000ea6000c1e1900 */
[C---:B------:R-:W-:Y:S01]  /*05d0*/  @!P2 IMAD R26, R3.reuse, R27, R4 ;  /* 0x0000001b031aa224 */ /* 0x040fe200078e0204 */
[----:B------:R-:W2:Y:S03]  /*05e0*/  @!P0 LDG.E R16, desc[UR6][R16.64] ;  /* 0x0000000610108981 */ /* 0x000ea6000c1e1900 */
[----:B0-----:R-:W-:-:S02]  /*05f0*/  @!P2 IMAD R29, R3, R26, R0 ;  /* 0x0000001a031da224 */ /* 0x001fc400078e0200 */
[----:B------:R-:W2:Y:S02]  /*0600*/  @!P2 LDG.E R26, desc[UR6][R12.64] ;  /* 0x000000060c1aa981 */ /* 0x000ea4000c1e1900 */
[----:B----4-:R-:W-:-:S06]  /*0610*/  @!P2 IMAD.WIDE R18, R29, 0x4, R18 ;  /* 0x000000041d12a825 */ /* 0x010fcc00078e0212 */
[----:B------:R-:W4:Y:S01]  /*0620*/  @!P2 LDG.E R18, desc[UR6][R18.64] ;  /* 0x000000061212a981 */ /* 0x000f22000c1e1900 */
[----:B------:R-:W-:Y:S01]  /*0630*/  IADD3 R27, PT, PT, R27, R14, RZ ;  /* 0x0000000e1b1b7210 */ /* 0x000fe20007ffe0ff */
[----:B---3--:R-:W-:-:S04]  /*0640*/  @!P6 FADD R28, R7, R7 ;  /* 0x00000007071ce221 */ /* 0x008fc80000000000 */
[----:B-----5:R-:W-:Y:S01]  /*0650*/  @!P6 FFMA R5, R28, R6, R5 ;  /* 0x000000061c05e223 */ /* 0x020fe20000000005 */
[----:B------:R-:W-:Y:S01]  /*0660*/  @!P5 FADD R6, R9, R9 ;  /* 0x000000090906d221 */ /* 0x000fe20000000000 */
[----:B------:R-:W-:-:S03]  /*0670*/  FSETP.NEU.AND P6, PT, R8, 8, PT ;  /* 0x410000000800780b */ /* 0x000fc60003fcd000 */
[----:B------:R-:W-:Y:S01]  /*0680*/  @!P5 FFMA R5, R6, R10, R5 ;  /* 0x0000000a0605d223 */ /* 0x000fe20000000005 */
[----:B------:R-:W-:Y:S01]  /*0690*/  FSETP.NEU.AND P5, PT, R8, 9, PT ;  /* 0x411000000800780b */ /* 0x000fe20003fad000 */
[----:B------:R-:W-:-:S04]  /*06a0*/  @!P1 FADD R6, R11, R11 ;  /* 0x0000000b0b069221 */ /* 0x000fc80000000000 */
[----:B------:R-:W-:-:S04]  /*06b0*/  @!P1 FFMA R5, R6, R22, R5 ;  /* 0x0000001606059223 */ /* 0x000fc80000000005 */
[----:B------:R-:W0:Y:S01]  /*06c0*/  @!P6 LDC.64 R10, c[0x0][0x390] ;  /* 0x0000e400ff0aeb82 */ /* 0x000e220000000a00 */
[----:B------:R-:W-:-:S04]  /*06d0*/  @!P4 FADD R6, R15, R15 ;  /* 0x0000000f0f06c221 */ /* 0x000fc80000000000 */
[----:B------:R-:W-:-:S03]  /*06e0*/  @!P4 FFMA R5, R6, R24, R5 ;  /* 0x000000180605c223 */ /* 0x000fc60000000005 */
[----:B------:R-:W1:Y:S01]  /*06f0*/  @!P5 LDC.64 R6, c[0x0][0x390] ;  /* 0x0000e400ff06db82 */ /* 0x000e620000000a00 */
[C---:B------:R-:W-:Y:S02]  /*0700*/  FSETP.NEU.AND P1, PT, R8.reuse, 10, PT ;  /* 0x412000000800780b */ /* 0x040fe40003f2d000 */
[----:B------:R-:W-:Y:S01]  /*0710*/  FSETP.NEU.AND P4, PT, R8, 11, PT ;  /* 0x413000000800780b */ /* 0x000fe20003f8d000 */
[----:B------:R-:W-:Y:S01]  /*0720*/  @!P3 FADD R22, R25, R25 ;  /* 0x000000191916b221 */ /* 0x000fe20000000000 */
[----:B------:R-:W-:Y:S01]  /*0730*/  IADD3 R9, PT, PT, R27, R14, RZ ;  /* 0x0000000e1b097210 */ /* 0x000fe20007ffe0ff */
[C-C-:B------:R-:W-:Y:S02]  /*0740*/  @!P6 IMAD R27, R3.reuse, R27, R4.reuse ;  /* 0x0000001b031be224 */ /* 0x140fe400078e0204 */
[----:B------:R-:W-:Y:S01]  /*0750*/  @!P3 FFMA R5, R22, R20, R5 ;  /* 0x000000141605b223 */ /* 0x000fe20000000005 */
[----:B------:R-:W-:Y:S01]  /*0760*/  FSETP.NEU.AND P3, PT, R8, 12, PT ;  /* 0x414000000800780b */ /* 0x000fe20003f6d000 */
[----:B------:R-:W-:-:S02]  /*0770*/  @!P5 IMAD R15, R3, R9, R4 ;  /* 0x00000009030fd224 */ /* 0x000fc400078e0204 */
[----:B--2---:R-:W-:Y:S02]  /*0780*/  @!P0 FADD R20, R23, R23 ;  /* 0x0000001717148221 */ /* 0x004fe40000000000 */
[----:B------:R-:W2:Y:S01]  /*0790*/  @!P1 LDC.64 R22, c[0x0][0x390] ;  /* 0x0000e400ff169b82 */ /* 0x000ea20000000a00 */
[C-C-:B------:R-:W-:Y:S02]  /*07a0*/  @!P6 IMAD R27, R3.reuse, R27, R0.reuse ;  /* 0x0000001b031be224 */ /* 0x140fe400078e0200 */
[----:B------:R-:W-:Y:S01]  /*07b0*/  @!P0 FFMA R5, R20, R16, R5 ;  /* 0x0000001014058223 */ /* 0x000fe20000000005 */
[----:B------:R-:W-:Y:S01]  /*07c0*/  @!P5 IMAD R15, R3, R15, R0 ;  /* 0x0000000f030fd224 */ /* 0x000fe200078e0200 */
[----:B------:R-:W-:Y:S01]  /*07d0*/  FSETP.NEU.AND P0, PT, R8, 13, PT ;  /* 0x415000000800780b */ /* 0x000fe20003f0d000 */
[----:B------:R-:W-:Y:S02]  /*07e0*/  @!P2 FADD R28, R26, R26 ;  /* 0x0000001a1a1ca221 */ /* 0x000fe40000000000 */
[----:B------:R-:W3:Y:S01]  /*07f0*/  @!P4 LDC.64 R16, c[0x0][0x390] ;  /* 0x0000e400ff10cb82 */ /* 0x000ee20000000a00 */
[----:B0-----:R-:W-:-:S04]  /*0800*/  @!P6 IMAD.WIDE R26, R27, 0x4, R10 ;  /* 0x000000041b1ae825 */ /* 0x001fc800078e020a */
[----:B-1----:R-:W-:Y:S01]  /*0810*/  @!P5 IMAD.WIDE R24, R15, 0x4, R6 ;  /* 0x000000040f18d825 */ /* 0x002fe200078e0206 */
[-C--:B------:R-:W-:Y:S01]  /*0820*/  IADD3 R11, PT, PT, R9, R14.reuse, RZ ;  /* 0x0000000e090b7210 */ /* 0x080fe20007ffe0ff */
[----:B------:R-:W5:Y:S01]  /*0830*/  @!P6 LDG.E R6, desc[UR6][R12.64] ;  /* 0x000000060c06e981 */ /* 0x000f62000c1e1900 */
[----:B------:R-:W0:Y:S03]  /*0840*/  @!P3 LDC.64 R20, c[0x0][0x390] ;  /* 0x0000e400ff14bb82 */ /* 0x000e260000000a00 */
[----:B------:R1:W5:Y:S01]  /*0850*/  @!P6 LDG.E R10, desc[UR6][R26.64] ;  /* 0x000000061a0ae981 */ /* 0x000362000c1e1900 */
[----:B------:R-:W-:Y:S01]  /*0860*/  IADD3 R9, PT, PT, R11, R14, RZ ;  /* 0x0000000e0b097210 */ /* 0x000fe20007ffe0ff */
[----:B------:R-:W-:Y:S02]  /*0870*/  @!P1 IMAD R15, R3, R11, R4 ;  /* 0x0000000b030f9224 */ /* 0x000fe400078e0204 */
[----:B----4-:R-:W-:Y:S01]  /*0880*/  @!P2 FFMA R5, R28, R18, R5 ;  /* 0x000000121c05a223 */ /* 0x010fe20000000005 */
[----:B------:R-:W4:Y:S01]  /*0890*/  @!P5 LDG.E R7, desc[UR6][R12.64] ;  /* 0x000000060c07d981 */ /* 0x000f22000c1e1900 */
[----:B------:R-:W0:Y:S01]  /*08a0*/  @!P0 LDC.64 R18, c[0x0][0x390] ;  /* 0x0000e400ff128b82 */ /* 0x000e220000000a00 */
[----:B------:R-:W-:Y:S01]  /*08b0*/  IADD3 R11, PT, PT, R9, R14, RZ ;  /* 0x0000000e090b7210 */ /* 0x000fe20007ffe0ff */
[C---:B------:R-:W-:Y:S01]  /*08c0*/  @!P1 IMAD R15, R3.reuse, R15, R0 ;  /* 0x0000000f030f9224 */ /* 0x040fe200078e0200 */
[----:B------:R-:W-:Y:S01]  /*08d0*/  FSETP.NEU.AND P2, PT, R8, 128, PT ;  /* 0x430000000800780b */ /* 0x000fe20003f4d000 */
[----:B------:R-:W-:Y:S01]  /*08e0*/  @!P4 IMAD R9, R3, R9, R4 ;  /* 0x000000090309c224 */ /* 0x000fe200078e0204 */
[----:B------:R1:W4:Y:S01]  /*08f0*/  @!P5 LDG.E R24, desc[UR6][R24.64] ;  /* 0x000000061818d981 */ /* 0x000322000c1e1900 */
[----:B--2---:R-:W-:-:S04]  /*0900*/  @!P1 IMAD.WIDE R22, R15, 0x4, R22 ;  /* 0x000000040f169825 */ /* 0x004fc800078e0216 */
[C---:B------:R-:W-:Y:S02]  /*0910*/  @!P4 IMAD R15, R3.reuse, R9, R0 ;  /* 0x00000009030fc224 */ /* 0x040fe400078e0200 */
[----:B------:R-:W2:Y:S01]  /*0920*/  @!P1 LDG.E R9, desc[UR6][R12.64] ;  /* 0x000000060c099981 */ /* 0x000ea2000c1e1900 */
[----:B------:R-:W-:Y:S01]  /*0930*/  @!P3 IMAD R28, R3, R11, R4 ;  /* 0x0000000b031cb224 */ /* 0x000fe200078e0204 */
[----:B------:R-:W-:Y:S01]  /*0940*/  IADD3 R11, PT, PT, R11, R14, RZ ;  /* 0x0000000e0b0b7210 */ /* 0x000fe20007ffe0ff */
[----:B---3--:R-:W-:Y:S01]  /*0950*/  @!P4 IMAD.WIDE R16, R15, 0x4, R16 ;  /* 0x000000040f10c825 */ /* 0x008fe200078e0210 */
[----:B------:R3:W2:Y:S01]  /*0960*/  @!P1 LDG.E R22, desc[UR6][R22.64] ;  /* 0x0000000616169981 */ /* 0x0006a2000c1e1900 */
[----:B-1----:R-:W1:Y:S02]  /*0970*/  @!P2 LDC.64 R26, c[0x0][0x390] ;  /* 0x0000e400ff1aab82 */ /* 0x002e640000000a00 */
[C---:B------:R-:W-:Y:S01]  /*0980*/  @!P3 IMAD R25, R3.reuse, R28, R0 ;  /* 0x0000001c0319b224 */ /* 0x040fe200078e0200 */
[----:B------:R-:W2:Y:S01]  /*0990*/  @!P4 LDG.E R15, desc[UR6][R12.64] ;  /* 0x000000060c0fc981 */ /* 0x000ea2000c1e1900 */
[----:B------:R-:W-:-:S02]  /*09a0*/  @!P0 IMAD R28, R3, R11, R4 ;  /* 0x0000000b031c8224 */ /* 0x000fc400078e0204 */
[----:B0-----:R-:W-:Y:S01]  /*09b0*/  @!P3 IMAD.WIDE R20, R25, 0x4, R20 ;  /* 0x000000041914b825 */ /* 0x001fe200078e0214 */
[----:B------:R-:W2:Y:S03]  /*09c0*/  @!P4 LDG.E R16, desc[UR6][R16.64] ;  /* 0x000000061010c981 */ /* 0x000ea6000c1e1900 */
[----:B------:R-:W-:Y:S01]  /*09d0*/  @!P0 IMAD R29, R3, R28, R0 ;  /* 0x0000001c031d8224 */ /* 0x000fe200078e0200 */
[----:B------:R-:W2:Y:S03]  /*09e0*/  @!P3 LDG.E R25, desc[UR6][R12.64] ;  /* 0x000000060c19b981 */ /* 0x000ea6000c1e1900 */
[----:B------:R-:W-:Y:S01]  /*09f0*/  @!P0 IMAD.WIDE R18, R29, 0x4, R18 ;  /* 0x000000041d128825 */ /* 0x000fe200078e0212 */
[----:B------:R-:W2:Y:S01]  /*0a00*/  @!P3 LDG.E R20, desc[UR6][R20.64] ;  /* 0x000000061414b981 */ /* 0x000ea2000c1e1900 */
[----:B------:R-:W-:-:S03]  /*0a10*/  IADD3 R29, PT, PT, R11, R14, RZ ;  /* 0x0000000e0b1d7210 */ /* 0x000fc60007ffe0ff */
[----:B------:R-:W2:Y:S02]  /*0a20*/  @!P0 LDG.E R11, desc[UR6][R12.64] ;  /* 0x000000060c0b8981 */ /* 0x000ea4000c1e1900 */
[C---:B---3--:R-:W-:Y:S02]  /*0a30*/  @!P2 IMAD R23, R3.reuse, R29, R4 ;  /* 0x0000001d0317a224 */ /* 0x048fe400078e0204 */
[----:B------:R-:W3:Y:S02]  /*0a40*/  @!P0 LDG.E R18, desc[UR6][R18.64] ;  /* 0x0000000612128981 */ /* 0x000ee4000c1e1900 */
[----:B------:R-:W-:Y:S02]  /*0a50*/  @!P2 IMAD R23, R3, R23, R0 ;  /* 0x000000170317a224 */ /* 0x000fe400078e0200 */
[----:B------:R-:W3:Y:S02]  /*0a60*/  @!P2 LDG.E R21, desc[UR6][R12.64] ;  /* 0x000000060c15a981 */ /* 0x000ee4000c1e1900 */
[----:B-1----:R-:W-:-:S06]  /*0a70*/  @!P2 IMAD.WIDE R26, R23, 0x4, R26 ;  /* 0x00000004171aa825 */ /* 0x002fcc00078e021a */
[----:B------:R-:W3:Y:S01]  /*0a80*/  @!P2 LDG.E R26, desc[UR6][R26.64] ;  /* 0x000000061a1aa981 */ /* 0x000ee2000c1e1900 */
[----:B-----5:R-:W-:-:S04]  /*0a90*/  @!P6 FADD R6, R6, R6 ;  /* 0x000000060606e221 */ /* 0x020fc80000000000 */
[----:B------:R-:W-:Y:S01]  /*0aa0*/  @!P6 FFMA R5, R6, R10, R5 ;  /* 0x0000000a0605e223 */ /* 0x000fe20000000005 */
[----:B------:R-:W-:Y:S01]  /*0ab0*/  FSETP.NEU.AND P6, PT, R8, 129, PT ;  /* 0x430100000800780b */ /* 0x000fe20003fcd000 */
[----:B----4-:R-:W-:-:S04]  /*0ac0*/  @!P5 FADD R6, R7, R7 ;  /* 0x000000070706d221 */ /* 0x010fc80000000000 */
[----:B------:R-:W-:Y:S01]  /*0ad0*/  @!P5 FFMA R5, R6, R24, R5 ;  /* 0x000000180605d223 */ /* 0x000fe20000000005 */
[----:B------:R-:W-:-:S07]  /*0ae0*/  FSETP.NEU.AND P5, PT, R8, 130, PT ;  /* 0x430200000800780b */ /* 0x000fce0003fad000 */
[----:B------:R-:W0:Y:S01]  /*0af0*/  @!P6 LDC.64 R6, c[0x0][0x390] ;  /* 0x0000e400ff06eb82 */ /* 0x000e220000000a00 */
[----:B--2---:R-:W-:-:S04]  /*0b00*/  @!P1 FADD R10, R9, R9 ;  /* 0x00000009090a9221 */ /* 0x004fc80000000000 */
[----:B------:R-:W-:Y:S01]  /*0b10*/  @!P1 FFMA R5, R10, R22, R5 ;  /* 0x000000160a059223 */ /* 0x000fe20000000005 */
[----:B------:R-:W-:Y:S01]  /*0b20*/  @!P4 FADD R10, R15, R15 ;  /* 0x0000000f0f0ac221 */ /* 0x000fe20000000000 */
[----:B------:R-:W-:-:S03]  /*0b30*/  IADD3 R15, PT, PT, R29, R14, RZ ;  /* 0x0000000e1d0f7210 */ /* 0x000fc60007ffe0ff */
[----:B------:R-:W-:Y:S01]  /*0b40*/  @!P4 FFMA R5, R10, R16, R5 ;  /* 0x000000100a05c223 */ /* 0x000fe20000000005 */
[C---:B------:R-:W-:Y:S01]  /*0b50*/  FSETP.NEU.AND P4, PT, R8.reuse, 131, PT ;  /* 0x430300000800780b */ /* 0x040fe20003f8d000 */
[----:B------:R-:W1:Y:S01]  /*0b60*/  @!P5 LDC.64 R16, c[0x0][0x390] ;  /* 0x0000e400ff10db82 */ /* 0x000e620000000a00 */
[----:B------:R-:W-:Y:S01]  /*0b70*/  FSETP.NEU.AND P1, PT, R8, 133, PT ;  /* 0x430500000800780b */ /* 0x000fe20003f2d000 */
[----:B------:R-:W-:Y:S01]  /*0b80*/  @!P3 FADD R10, R25, R25 ;  /* 0x00000019190ab221 */ /* 0x000fe20000000000 */
[----:B------:R-:W-:-:S03]  /*0b90*/  @!P6 IMAD R9, R3, R15, R4 ;  /* 0x0000000f0309e224 */ /* 0x000fc600078e0204 */
[----:B------:R-:W-:Y:S01]  /*0ba0*/  @!P3 FFMA R5, R10, R20, R5 ;  /* 0x000000140a05b223 */ /* 0x000fe20000000005 */
[----:B------:R-:W-:Y:S01]  /*0bb0*/  FSETP.NEU.AND P3, PT, R8, 132, PT ;  /* 0x430400000800780b */ /* 0x000fe20003f6d000 */
[----:B------:R-:W-:Y:S02]  /*0bc0*/  @!P6 IMAD R9, R3, R9, R0 ;  /* 0x000000090309e224 */ /* 0x000fe400078e0200 */
[----:B------:R-:W-:Y:S01]  /*0bd0*/  @!P0 FADD R10, R11, R11 ;  /* 0x0000000b0b0a8221 */ /* 0x000fe20000000000 */
[----:B------:R-:W-:Y:S01]  /*0be0*/  IADD3 R15, PT, PT, R15, R14, RZ ;  /* 0x0000000e0f0f7210 */ /* 0x000fe20007ffe0ff */
[----:B0-----:R-:W-:-:S04]  /*0bf0*/  @!P6 IMAD.WIDE R24, R9, 0x4, R6 ;  /* 0x000000040918e825 */ /* 0x001fc800078e0206 */
[----:B---3--:R-:W-:Y:S01]  /*0c00*/  @!P0 FFMA R5, R10, R18, R5 ;  /* 0x000000120a058223 */ /* 0x008fe20000000005 */
[----:B------:R-:W0:Y:S01]  /*0c10*/  @!P1 LDC.64 R6, c[0x0][0x390] ;  /* 0x0000e400ff069b82 */ /* 0x000e220000000a00 */
[----:B------:R-:W-:Y:S01]  /*0c20*/  @!P5 IMAD R9, R3, R15, R4 ;  /* 0x0000000f0309d224 */ /* 0x000fe200078e0204 */
[----:B------:R-:W-:-:S06]  /*0c30*/  IADD3 R15, PT, PT, R15, R14, RZ ;  /* 0x0000000e0f0f7210 */ /* 0x000fcc0007ffe0ff */
[----:B------:R-:W2:Y:S01]  /*0c40*/  @!P4 LDC.64 R18, c[0x0][0x390] ;  /* 0x0000e400ff12cb82 */ /* 0x000ea20000000a00 */
[----:B------:R-:W-:Y:S01]  /*0c50*/  @!P5 IMAD R9, R3, R9, R0 ;  /* 0x000000090309d224 */ /* 0x000fe200078e0200 */
[----:B------:R-:W-:Y:S01]  /*0c60*/  FSETP.NEU.AND P0, PT, R8, 134, PT ;  /* 0x430600000800780b */ /* 0x000fe20003f0d000 */
[----:B------:R-:W-:Y:S01]  /*0c70*/  @!P2 FADD R20, R21, R21 ;  /* 0x000000151514a221 */ /* 0x000fe20000000000 */
[----:B------:R-:W-:-:S04]  /*0c80*/  IADD3 R21, PT, PT, R15, R14, RZ ;  /* 0x0000000e0f157210 */ /* 0x000fc80007ffe0ff */
[----:B------:R-:W3:Y:S01]  /*0c90*/  @!P3 LDC.64 R10, c[0x0][0x390] ;  /* 0x0000e400ff0abb82 */ /* 0x000ee20000000a00 */
[----:B-1----:R-:W-:-:S04]  /*0ca0*/  @!P5 IMAD.WIDE R22, R9, 0x4, R16 ;  /* 0x000000040916d825 */ /* 0x002fc800078e0210 */
[----:B------:R-:W-:Y:S01]  /*0cb0*/  @!P2 FFMA R5, R20, R26, R5 ;  /* 0x0000001a1405a223 */ /* 0x000fe20000000005 */
[----:B------:R-:W-:Y:S01]  /*0cc0*/  IADD3 R17, PT, PT, R21, R14, RZ ;  /* 0x0000000e15117210 */ /* 0x000fe20007ffe0ff */
[----:B------:R-:W4:Y:S01]  /*0cd0*/  @!P6 LDG.E R9, desc[UR6][R12.64] ;  /* 0x000000060c09e981 */ /* 0x000f22000c1e1900 */
[----:B------:R-:W-:Y:S01]  /*0ce0*/  FSETP.NEU.AND P2, PT, R8, 135, PT ;  /* 0x430700000800780b */ /* 0x000fe20003f4d000 */
[C-C-:B------:R-:W-:Y:S02]  /*0cf0*/  @!P4 IMAD R15, R3.reuse, R15, R4.reuse ;  /* 0x0000000f030fc224 */ /* 0x140fe400078e0204 */
[C-C-:B------:R-:W-:Y:S01]  /*0d00*/  @!P1 IMAD R28, R3.reuse, R17, R4.reuse ;  /* 0x00000011031c9224 */ /* 0x140fe200078e0204 */
[----:B------:R1:W5:Y:S01]  /*0d10*/  @!P6 LDG.E R16, desc[UR6][R24.64] ;  /* 0x000000061810e981 */ /* 0x000362000c1e1900 */
[C---:B------:R-:W-:Y:S02]  /*0d20*/  @!P3 IMAD R26, R3.reuse, R21, R4 ;  /* 0x00000015031ab224 */ /* 0x040fe400078e0204 */
[----:B------:R-:W-:Y:S01]  /*0d30*/  @!P4 IMAD R27, R3, R15, R0 ;  /* 0x0000000f031bc224 */ /* 0x000fe200078e0200 */
[----:B------:R-:W3:Y:S01]  /*0d40*/  @!P0 LDC.64 R20, c[0x0][0x390] ;  /* 0x0000e400ff148b82 */ /* 0x000ee20000000a00 */
[----:B------:R-:W5:Y:S02]  /*0d50*/  @!P5 LDG.E R15, desc[UR6][R12.64] ;  /* 0x000000060c0fd981 */ /* 0x000f64000c1e1900 */
[----:B--2---:R-:W-:-:S02]  /*0d60*/  @!P4 IMAD.WIDE R18, R27, 0x4, R18 ;  /* 0x000000041b12c825 */ /* 0x004fc400078e0212 */
[----:B------:R-:W2:Y:S02]  /*0d70*/  @!P5 LDG.E R22, desc[UR6][R22.64] ;  /* 0x000000061616d981 */ /* 0x000ea4000c1e1900 */
[C-C-:B-1----:R-:W-:Y:S02]  /*0d80*/  @!P1 IMAD R25, R3.reuse, R28, R0.reuse ;  /* 0x0000001c03199224 */ /* 0x142fe400078e0200 */
[----:B------:R-:W-:Y:S01]  /*0d90*/  @!P3 IMAD R29, R3, R26, R0 ;  /* 0x0000001a031db224 */ /* 0x000fe200078e0200 */
[----:B------:R-:W2:Y:S01]  /*0da0*/  @!P4 LDG.E R18, desc[UR6][R18.64] ;  /* 0x000000061212c981 */ /* 0x000ea2000c1e1900 */
[----:B0-----:R-:W-:Y:S02]  /*0db0*/  @!P1 IMAD.WIDE R24, R25, 0x4, R6 ;  /* 0x0000000419189825 */ /* 0x001fe400078e0206 */
[----:B------:R-:W0:Y:S01]  /*0dc0*/  @!P2 LDC.64 R6, c[0x0][0x390] ;  /* 0x0000e400ff06ab82 */ /* 0x000e220000000a00 */
[----:B------:R-:W2:Y:S04]  /*0dd0*/  @!P1 LDG.E R26, desc[UR6][R12.64] ;  /* 0x000000060c1a9981 */ /* 0x000ea8000c1e1900 */
[----:B------:R-:W2:Y:S01]  /*0de0*/  @!P4 LDG.E R23, desc[UR6][R12.64] ;  /* 0x000000060c17c981 */ /* 0x000ea2000c1e1900 */
[----:B---3--:R-:W-:Y:S01]  /*0df0*/  @!P3 IMAD.WIDE R10, R29, 0x4, R10 ;  /* 0x000000041d0ab825 */ /* 0x008fe200078e020a */
[----:B------:R-:W-:-:S02]  /*0e00*/  IADD3 R29, PT, PT, R17, R14, RZ ;  /* 0x0000000e111d7210 */ /* 0x000fc40007ffe0ff */
[----:B------:R-:W3:Y:S02]  /*0e10*/  @!P3 LDG.E R17, desc[UR6][R12.64] ;  /* 0x000000060c11b981 */ /* 0x000ee4000c1e1900 */
[----:B------:R-:W-:Y:S01]  /*0e20*/  IADD3 R27, PT, PT, R29, R14, RZ ;  /* 0x0000000e1d1b7210 */ /* 0x000fe20007ffe0ff */
[C---:B------:R-:W-:Y:S01]  /*0e30*/  @!P0 IMAD R29, R3.reuse, R29, R4 ;  /* 0x0000001d031d8224 */ /* 0x040fe200078e0204 */
[----:B------:R-:W3:Y:S03]  /*0e40*/  @!P3 LDG.E R10, desc[UR6][R10.64] ;  /* 0x000000060a0ab981 */ /* 0x000ee6000c1e1900 */
[C---:B------:R-:W-:Y:S01]  /*0e50*/  @!P0 IMAD R29, R3.reuse, R29, R0 ;  /* 0x0000001d031d8224 */ /* 0x040fe200078e0200 */
[----:B------:R-:W3:Y:S01]  /*0e60*/  @!P1 LDG.E R24, desc[UR6][R24.64] ;  /* 0x0000000618189981 */ /* 0x000ee2000c1e1900 */
[----:B------:R-:W-:Y:S02]  /*0e70*/  @!P2 IMAD R28, R3, R27, R4 ;  /* 0x0000001b031ca224 */ /* 0x000fe400078e0204 */
[----:B------:R-:W-:Y:S01]  /*0e80*/  @!P0 IMAD.WIDE R20, R29, 0x4, R20 ;  /* 0x000000041d148825 */ /* 0x000fe200078e0214 */
[----:B------:R-:W3:Y:S03]  /*0e90*/  @!P0 LDG.E R19, desc[UR6][R12.64] ;  /* 0x000000060c138981 */ /* 0x000ee6000c1e1900 */
[----:B------:R-:W-:-:S02]  /*0ea0*/  @!P2 IMAD R29, R3, R28, R0 ;  /* 0x0000001c031da224 */ /* 0x000fc400078e0200 */
[----:B------:R-:W3:Y:S02]  /*0eb0*/  @!P0 LDG.E R20, desc[UR6][R20.64] ;  /* 0x0000000614148981 */ /* 0x000ee4000c1e1900 */
[----:B0-----:R-:W-:Y:S02]  /*0ec0*/  @!P2 IMAD.WIDE R6, R29, 0x4, R6 ;  /* 0x000000041d06a825 */ /* 0x001fe400078e0206 */
[----:B------:R-:W3:Y:S04]  /*0ed0*/  @!P2 LDG.E R25, desc[UR6][R12.64] ;  /* 0x000000060c19a981 */ /* 0x000ee8000c1e1900 */
[----:B------:R0:W3:Y:S01]  /*0ee0*/  @!P2 LDG.E R28, desc[UR6][R6.64] ;  /* 0x00000006061ca981 */ /* 0x0000e2000c1e1900 */
[----:B------:R-:W-:Y:S01]  /*0ef0*/  IADD3 R27, PT, PT, R27, R14, RZ ;  /* 0x0000000e1b1b7210 */ /* 0x000fe20007ffe0ff */
[----:B----4-:R-:W-:-:S04]  /*0f00*/  @!P6 FADD R9, R9, R9 ;  /* 0x000000090909e221 */ /* 0x010fc80000000000 */
[----:B-----5:R-:W-:Y:S01]  /*0f10*/  @!P6 FFMA R5, R9, R16, R5 ;  /* 0x000000100905e223 */ /* 0x020fe20000000005 */
[----:B------:R-:W-:-:S04]  /*0f20*/  @!P5 FADD R16, R15, R15 ;  /* 0x0000000f0f10d221 */ /* 0x000fc80000000000 */
[----:B--2---:R-:W-:Y:S01]  /*0f30*/  @!P5 FFMA R5, R16, R22, R5 ;  /* 0x000000161005d223 */ /* 0x004fe20000000005 */
[----:B------:R-:W-:Y:S01]  /*0f40*/  FSETP.NEU.AND P5, PT, R8, 137, PT ;  /* 0x430900000800780b */ /* 0x000fe20003fad000 */
[----:B------:R-:W-:Y:S01]  /*0f50*/  @!P4 FADD R16, R23, R23 ;  /* 0x000000171710c221 */ /* 0x000fe20000000000 */
[----:B------:R-:W-:-:S11]  /*0f60*/  @!P1 FADD R26, R26, R26 ;  /* 0x0000001a1a1a9221 */ /* 0x000fd60000000000 */
[----:B0-----:R-:W0:Y:S01]  /*0f70*/  @!P5 LDC.64 R6, c[0x0][0x390] ;  /* 0x0000e400ff06db82 */ /* 0x001e220000000a00 */
[----:B------:R-:W-:Y:S01]  /*0f80*/  @!P4 FFMA R5, R16, R18, R5 ;  /* 0x000000121005c223 */ /* 0x000fe20000000005 */
[----:B------:R-:W-:Y:S01]  /*0f90*/  FSETP.NEU.AND P4, PT, R8, 136, PT ;  /* 0x430800000800780b */ /* 0x000fe20003f8d000 */
[----:B---3--:R-:W-:-:S04]  /*0fa0*/  @!P3 FADD R16, R17, R17 ;  /* 0x000000111110b221 */ /* 0x008fc80000000000 */
[----:B------:R-:W-:Y:S01]  /*0fb0*/  @!P3 FFMA R5, R16, R10, R5 ;  /* 0x0000000a1005b223 */ /* 0x000fe20000000005 */
[----:B------:R-:W-:-:S03]  /*0fc0*/  IADD3 R9, PT, PT, R27, R14, RZ ;  /* 0x0000000e1b097210 */ /* 0x000fc60007ffe0ff */
[----:B------:R-:W-:-:S04]  /*0fd0*/  @!P1 FFMA R5, R26, R24, R5 ;  /* 0x000000181a059223 */ /* 0x000fc80000000005 */
[----:B------:R-:W1:Y:S01]  /*0fe0*/  @!P4 LDC.64 R10, c[0x0][0x390] ;  /* 0x0000e400ff0acb82 */ /* 0x000e620000000a00 */
[----:B------:R-:W-:Y:S01]  /*0ff0*/  @!P0 FADD R16, R19, R19 ;  /* 0x0000001313108221 */ /* 0x000fe20000000000 */
[----:B------:R-:W-:Y:S02]  /*1000*/  FSETP.NEU.AND P1, PT, R8, 138, PT ;  /* 0x430a00000800780b */ /* 0x000fe40003f2d000 */
[----:B------:R-:W-:Y:S01]  /*1010*/  IADD3 R23, PT, PT, R9, R14, RZ ;  /* 0x0000000e09177210 */ /* 0x000fe20007ffe0ff */
[----:B------:R-:W-:Y:S01]  /*1020*/  @!P0 FFMA R5, R16, R20, R5 ;  /* 0x0000001410058223 */ /* 0x000fe20000000005 */
[----:B------:R-:W-:Y:S01]  /*1030*/  FSETP.NEU.AND P0, PT, R8, 139, PT ;  /* 0x430b00000800780b */ /* 0x000fe20003f0d000 */
[----:B------:R-:W-:Y:S01]  /*1040*/  @!P2 FADD R16, R25, R25 ;  /* 0x000000191910a221 */ /* 0x000fe20000000000 */
[----:B------:R-:W-:-:S03]  /*1050*/  IADD3 R21, PT, PT, R23, R14, RZ ;  /* 0x0000000e17157210 */ /* 0x000fc60007ffe0ff */
[----:B------:R-:W-:Y:S01]  /*1060*/  @!P2 FFMA R5, R16, R28, R5 ;  /* 0x0000001c1005a223 */ /* 0x000fe20000000005 */
[C---:B------:R-:W-:Y:S01]  /*1070*/  FSETP.NEU.AND P2, PT, R8.reuse, 140, PT ;  /* 0x430c00000800780b */ /* 0x040fe20003f4d000 */
[--C-:B------:R-:W-:Y:S01]  /*1080*/  @!P4 IMAD R27, R3, R27, R4.reuse ;  /* 0x0000001b031bc224 */ /* 0x100fe200078e0204 */
[-C--:B------:R-:W-:Y:S01]  /*1090*/  IADD3 R25, PT, PT, R21, R14.reuse, RZ ;  /* 0x0000000e15197210 */ /* 0x080fe20007ffe0ff */
[C---:B------:R-:W-:Y:S01]  /*10a0*/  @!P5 IMAD R9, R3.reuse, R9, R4 ;  /* 0x000000090309d224 */ /* 0x040fe200078e0204 */
[C---:B------:R-:W-:Y:S01]  /*10b0*/  FSETP.NEU.AND P3, PT, R8.reuse, 148, PT ;  /* 0x431400000800780b */ /* 0x040fe20003f6d000 */
[----:B------:R-:W2:Y:S01]  /*10c0*/  @!P1 LDC.64 R16, c[0x0][0x390] ;  /* 0x0000e400ff109b82 */ /* 0x000ea20000000a00 */
[--C-:B------:R-:W-:Y:S01]  /*10d0*/  @!P4 IMAD R19, R3, R27, R0.reuse ;  /* 0x0000001b0313c224 */ /* 0x100fe200078e0200 */
[----:B------:R-:W-:Y:S01]  /*10e0*/  IADD3 R15, PT, PT, R25, R14, RZ ;  /* 0x0000000e190f7210 */ /* 0x000fe20007ffe0ff */
[----:B------:R-:W-:Y:S01]  /*10f0*/  @!P5 IMAD R27, R3, R9, R0 ;  /* 0x00000009031bd224 */ /* 0x000fe200078e0200 */
[----:B------:R-:W-:-:S02]  /*1100*/  FSETP.NEU.AND P6, PT, R8, 149, PT ;  /* 0x431500000800780b */ /* 0x000fc40003fcd000 */
[----:B------:R-:W-:Y:S02]  /*1110*/  IADD3 R22, PT, PT, R15, R14, RZ ;  /* 0x0000000e0f167210 */ /* 0x000fe40007ffe0ff */
[----:B------:R-:W3:Y:S01]  /*1120*/  @!P0 LDC.64 R8, c[0x0][0x390] ;  /* 0x0000e400ff088b82 */ /* 0x000ee20000000a00 */
[----:B-1----:R-:W-:-:S04]  /*1130*/  @!P4 IMAD.WIDE R18, R19, 0x4, R10 ;  /* 0x000000041312c825 */ /* 0x002fc800078e020a */
[----:B0-----:R-:W-:Y:S02]  /*1140*/  @!P5 IMAD.WIDE R10, R27, 0x4, R6 ;  /* 0x000000041b0ad825 */ /* 0x001fe400078e0206 */
[----:B------:R-:W4:Y:S01]  /*1150*/  @!P4 LDG.E R18, desc[UR6][R18.64] ;  /* 0x000000061212c981 */ /* 0x000f22000c1e1900 */
[----:B------:R-:W0:Y:S01]  /*1160*/  @!P2 LDC.64 R6, c[0x0][0x390] ;  /* 0x0000e400ff06ab82 */ /* 0x000e220000000a00 */
[C-C-:B------:R-:W-:Y:S02]  /*1170*/  @!P1 IMAD R26, R3.reuse, R23, R4.reuse ;  /* 0x00000017031a9224 */ /* 0x140fe400078e0204 */
[C-C-:B------:R-:W-:Y:S01]  /*1180*/  @!P0 IMAD R24, R3.reuse, R21, R4.reuse ;  /* 0x0000001503188224 */ /* 0x140fe200078e0204 */
[----:B------:R-:W5:Y:S01]  /*1190*/  @!P5 LDG.E R10, desc[UR6][R10.64] ;  /* 0x000000060a0ad981 */ /* 0x000f62000c1e1900 */
[C-C-:B------:R-:W-:Y:S02]  /*11a0*/  @!P2 IMAD R23, R3.reuse, R25, R4.reuse ;  /* 0x000000190317a224 */ /* 0x140fe400078e0204 */
[C-C-:B------:R-:W-:Y:S01]  /*11b0*/  IMAD R22, R3.reuse, R22, R4.reuse ;  /* 0x0000001603167224 */ /* 0x140fe200078e0204 */
[----:B------:R-:W4:Y:S01]  /*11c0*/  @!P4 LDG.E R25, desc[UR6][R12.64] ;  /* 0x000000060c19c981 */ /* 0x000f22000c1e1900 */
[C---:B------:R-:W-:Y:S01]  /*11d0*/  @!P3 IMAD R4, R3.reuse, R15, R4 ;  /* 0x0000000f0304b224 */ /* 0x040fe200078e0204 */
[----:B------:R-:W1:Y:S01]  /*11e0*/  @!P6 LDC.64 R20, c[0x0][0x390] ;  /* 0x0000e400ff14eb82 */ /* 0x000e620000000a00 */
[----:B------:R-:W-:Y:S01]  /*11f0*/  @!P1 IMAD R27, R3, R26, R0 ;  /* 0x0000001a031b9224 */ /* 0x000fe200078e0200 */
[----:B------:R-:W5:Y:S04]  /*1200*/  @!P0 LDG.E R19, desc[UR6][R12.64] ;  /* 0x000000060c138981 */ /* 0x000f68000c1e1900 */
[----:B------:R-:W5:Y:S02]  /*1210*/  @!P2 LDG.E R11, desc[UR6][R12.64] ;  /* 0x000000060c0ba981 */ /* 0x000f64000c1e1900 */
[----:B------:R-:W1:Y:S01]  /*1220*/  @!P3 LDC.64 R14, c[0x0][0x390] ;  /* 0x0000e400ff0ebb82 */ /* 0x000e620000000a00 */
[----:B--2---:R-:W-:Y:S01]  /*1230*/  @!P1 IMAD.WIDE R16, R27, 0x4, R16 ;  /* 0x000000041b109825 */ /* 0x004fe200078e0210 */
[----:B------:R-:W2:Y:S03]  /*1240*/  @!P5 LDG.E R26, desc[UR6][R12.64] ;  /* 0x000000060c1ad981 */ /* 0x000ea6000c1e1900 */
[----:B------:R-:W-:-:S02]  /*1250*/  @!P0 IMAD R27, R3, R24, R0 ;  /* 0x00000018031b8224 */ /* 0x000fc400078e0200 */
[----:B------:R-:W5:Y:S01]  /*1260*/  @!P1 LDG.E R24, desc[UR6][R12.64] ;  /* 0x000000060c189981 */ /* 0x000f62000c1e1900 */
[----:B------:R-:W-:Y:S02]  /*1270*/  @!P2 IMAD R23, R3, R23, R0 ;  /* 0x000000170317a224 */ /* 0x000fe400078e0200 */
[----:B---3--:R-:W-:Y:S01]  /*1280*/  @!P0 IMAD.WIDE R8, R27, 0x4, R8 ;  /* 0x000000041b088825 */ /* 0x008fe200078e0208 */
[----:B------:R-:W3:Y:S03]  /*1290*/  @!P1 LDG.E R16, desc[UR6][R16.64] ;  /* 0x0000000610109981 */ /* 0x000ee6000c1e1900 */
[----:B0-----:R-:W-:Y:S02]  /*12a0*/  @!P2 IMAD.WIDE R6, R23, 0x4, R6 ;  /* 0x000000041706a825 */ /* 0x001fe400078e0206 */
[----:B------:R-:W3:Y:S02]  /*12b0*/  @!P0 LDG.E R8, desc[UR6][R8.64] ;  /* 0x0000000608088981 */ /* 0x000ee4000c1e1900 */
[----:B------:R-:W-:-:S02]  /*12c0*/  @!P3 IMAD R23, R3, R4, R0 ;  /* 0x000000040317b224 */ /* 0x000fc400078e0200 */
[----:B------:R-:W-:Y:S01]  /*12d0*/  IMAD R3, R3, R22, R0 ;  /* 0x0000001603037224 */ /* 0x000fe200078e0200 */
[----:B------:R-:W3:Y:S01]  /*12e0*/  @!P2 LDG.E R6, desc[UR6][R6.64] ;  /* 0x000000060606a981 */ /* 0x000ee2000c1e1900 */
[----:B-1----:R-:W-:-:S03]  /*12f0*/  @!P3 IMAD.WIDE R14, R23, 0x4, R14 ;  /* 0x00000004170eb825 */ /* 0x002fc600078e020e */
[----:B------:R-:W3:Y:S01]  /*1300*/  @!P3 LDG.E R0, desc[UR6][R12.64] ;  /* 0x000000060c00b981 */ /* 0x000ee2000c1e1900 */
[----:B------:R-:W0:Y:S01]  /*1310*/  LDC.64 R22, c[0x0][0x3a0] ;  /* 0x0000e800ff167b82 */ /* 0x000e220000000a00 */
[----:B------:R-:W-:Y:S02]  /*1320*/  @!P6 IMAD.WIDE R20, R3, 0x4, R20 ;  /* 0x000000040314e825 */ /* 0x000fe400078e0214 */
[----:B------:R-:W3:Y:S04]  /*1330*/  @!P3 LDG.E R14, desc[UR6][R14.64] ;  /* 0x000000060e0eb981 */ /* 0x000ee8000c1e1900 */
[----:B------:R-:W3:Y:S04]  /*1340*/  @!P6 LDG.E R3, desc[UR6][R12.64] ;  /* 0x000000060c03e981 */ /* 0x000ee8000c1e1900 */
[----:B------:R-:W3:Y:S01]  /*1350*/  @!P6 LDG.E R20, desc[UR6][R20.64] ;  /* 0x000000061414e981 */ /* 0x000ee2000c1e1900 */
[----:B0-----:R-:W-:-:S04]  /*1360*/  IMAD.WIDE R22, R2, 0x4, R22 ;  /* 0x0000000402167825 */ /* 0x001fc800078e0216 */
[----:B----4-:R-:W-:-:S04]  /*1370*/  @!P4 FADD R4, R25, R25 ;  /* 0x000000191904c221 */ /* 0x010fc80000000000 */
[----:B------:R-:W-:Y:S01]  /*1380*/  @!P4 FFMA R5, R4, R18, R5 ;  /* 0x000000120405c223 */ /* 0x000fe20000000005 */
[----:B--2---:R-:W-:-:S04]  /*1390*/  @!P5 FADD R26, R26, R26 ;  /* 0x0000001a1a1ad221 */ /* 0x004fc80000000000 */
[----:B-----5:R-:W-:Y:S01]  /*13a0*/  @!P5 FFMA R5, R26, R10, R5 ;  /* 0x0000000a1a05d223 */ /* 0x020fe20000000005 */
[----:B------:R-:W-:Y:S01]  /*13b0*/  @!P1 FADD R24, R24, R24 ;  /* 0x0000001818189221 */ /* 0x000fe20000000000 */
[----:B------:R-:W-:-:S03]  /*13c0*/  @!P0 FADD R4, R19, R19 ;  /* 0x0000001313048221 */ /* 0x000fc60000000000 */
[----:B---3--:R-:W-:-:S04]  /*13d0*/  @!P1 FFMA R5, R24, R16, R5 ;  /* 0x0000001018059223 */ /* 0x008fc80000000005 */
[----:B------:R-:W-:Y:S01]  /*13e0*/  @!P0 FFMA R5, R4, R8, R5 ;  /* 0x0000000804058223 */ /* 0x000fe20000000005 */
[----:B------:R-:W-:-:S04]  /*13f0*/  @!P2 FADD R4, R11, R11 ;  /* 0x0000000b0b04a221 */ /* 0x000fc80000000000 */
[----:B------:R-:W-:Y:S01]  /*1400*/  @!P2 FFMA R5, R4, R6, R5 ;  /* 0x000000060405a223 */ /* 0x000fe20000000005 */
[----:B------:R-:W-:-:S04]  /*1410*/  @!P3 FADD R0, R0, R0 ;  /* 0x000000000000b221 */ /* 0x000fc80000000000 */
[----:B------:R-:W-:Y:S01]  /*1420*/  @!P3 FFMA R5, R0, R14, R5 ;  /* 0x0000000e0005b223 */ /* 0x000fe20000000005 */
[----:B------:R-:W-:-:S04]  /*1430*/  @!P6 FADD R0, R3, R3 ;  /* 0x000000030300e221 */ /* 0x000fc80000000000 */
[----:B------:R-:W-:-:S05]  /*1440*/  @!P6 FFMA R5, R0, R20, R5 ;  /* 0x000000140005e223 */ /* 0x000fca0000000005 */
[----:B------:R-:W-:Y:S01]  /*1450*/  STG.E desc[UR6][R22.64], R5 ;  /* 0x0000000516007986 */ /* 0x000fe2000c101906 */
[----:B------:R-:W-:Y:S05]  /*1460*/  EXIT ;  /* 0x000000000000794d */ /* 0x000fea0003800000 */
.L_x_0:
[----:B------:R-:W-:-:S00]  /*1470*/  BRA `(.L_x_0) ;  /* 0xfffffffc00fc7947 */ /* 0x000fc0000383ffff */
[----:B------:R-:W-:-:S00]  /*1480*/  NOP ;  /* 0x0000000000007918 */ /* 0x000fc00000000000 */
[----:B------:R-:W-:-:S00]  /*1490*/  NOP ;  /* 0x0000000000007918 */ /* 0x000fc00000000000 */
[----:B------:R-:W-:-:S00]  /*14a0*/  NOP ;  /* 0x0000000000007918 */ /* 0x000fc00000000000 */
[----:B------:R-:W-:-:S00]  /*14b0*/  NOP ;  /* 0x0000000000007918 */ /* 0x000fc00000000000 */
[----:B------:R-:W-:-:S00]  /*14c0*/  NOP ;  /* 0x0000000000007918 */ /* 0x000fc00000000000 */
[----:B------:R-:W-:-:S00]  /*14d0*/  NOP ;  /* 0x0000000000007918 */ /* 0x000fc00000000000 */
[----:B------:R-:W-:-:S00]  /*14e0*/  NOP ;  /* 0x0000000000007918 */ /* 0x000fc00000000000 */
[----:B------:R-:W-:-:S00]  /*14f0*/  NOP ;  /* 0x0000000000007918 */ /* 0x000fc00000000000 */
.L_x_58:


//--------------------- .text.image_mask_split_grad_sum --------------------------
	.section	.text.image_mask_split_grad_sum,"ax",@progbits
	.align	128
        .global         image_mask_split_grad_sum
        .type           image_mask_split_grad_sum,@function
        .size           image_mask_split_grad_sum,(.L_x_59 - image_mask_split_grad_sum)
        .other          image_mask_split_grad_sum,@"STO_CUDA_ENTRY STV_DEFAULT"
image_mask_split_grad_sum:
.text.image_mask_split_grad_sum:
        /* <DEDUP_REMOVED lines=28> */
[----:B------:R-:W1:Y:S01]  /*01c0*/  LDCU.64 UR6, c[0x0][0x358] ;  /* 0x00006b00ff0677ac */ /* 0x000e620008000a00 */
[----:B0-----:R-:W-:-:S05]  /*01d0*/  IMAD.WIDE R10, R0, 0x4, R10 ;  /* 0x00000004000a7825 */ /* 0x001fca00078e020a */
[----:B-1----:R-:W2:Y:S02]  /*01e0*/  LDG.E R7, desc[UR6][R10.64] ;  /* 0x000000060a077981 */ /* 0x002ea4000c1e1900 */
[----:B--2---:R-:W-:-:S13]  /*01f0*/  FSETP.NEU.AND P3, PT, R7, RZ, PT ;  /* 0x000000ff0700720b */ /* 0x004fda0003f6d000 */
[----:B------:R-:W0:Y:S01]  /*0200*/  @!P3 LDC.64 R12, c[0x0][0x390] ;  /* 0x0000e400ff0cbb82 */ /* 0x000e220000000a00 */
[----:B------:R-:W-:-:S04]  /*0210*/  @!P3 IMAD R3, R6, UR4, R5 ;  /* 0x000000040603bc24 */ /* 0x000fc8000f8e0205 */
[----:B------:R-:W-:-:S04]  /*0220*/  @!P3 IMAD R3, R6, R3, R4 ;  /* 0x000000030603b224 */ /* 0x000fc800078e0204 */
[----:B0-----:R-:W-:-:S06]  /*0230*/  @!P3 IMAD.WIDE R12, R3, 0x4, R12 ;  /* 0x00000004030cb825 */ /* 0x001fcc00078e020c */
[----:B------:R0:W2:Y:S01]  /*0240*/  @!P3 LDG.E R12, desc[UR6][R12.64] ;  /* 0x000000060c0cb981 */ /* 0x0000a2000c1e1900 */
[C---:B------:R-:W-:Y:S01]  /*0250*/  FSETP.NEU.AND P4, PT, R7.reuse, 1, PT ;  /* 0x3f8000000700780b */ /* 0x040fe20003f8d000 */
[----:B------:R-:W-:Y:S01]  /*0260*/  HFMA2 R3, -RZ, RZ, 0, 0 ;  /* 0x00000000ff037431 */ /* 0x000fe200000001ff */
[C---:B------:R-:W-:Y:S02]  /*0270*/  FSETP.NEU.AND P5, PT, R7.reuse, 2, PT ;  /* 0x400000000700780b */ /* 0x040fe40003fad000 */
[C---:B------:R-:W-:Y:S02]  /*0280*/  FSETP.NEU.AND P6, PT, R7.reuse, 3, PT ;  /* 0x404000000700780b */ /* 0x040fe40003fcd000 */
[C---:B------:R-:W-:Y:S02]  /*0290*/  FSETP.NEU.AND P0, PT, R7.reuse, 4, PT ;  /* 0x408000000700780b */ /* 0x040fe40003f0d000 */
[----:B------:R-:W-:Y:S02]  /*02a0*/  IADD3 R11, PT, PT, R2, UR4, RZ ;  /* 0x00000004020b7c10 */ /* 0x000fe4000fffe0ff */
[----:B------:R-:W-:-:S02]  /*02b0*/  FSETP.NEU.AND P1, PT, R7, 5, PT ;  /* 0x40a000000700780b */ /* 0x000fc40003f2d000 */
[----:B------:R-:W-:Y:S01]  /*02c0*/  FSETP.NEU.AND P2, PT, R7, 6, PT ;  /* 0x40c000000700780b */ /* 0x000fe20003f4d000 */
[----:B------:R-:W1:Y:S01]  /*02d0*/  @!P4 LDC.64 R8, c[0x0][0x390] ;  /* 0x0000e400ff08cb82 */ /* 0x000e620000000a00 */
[----:B------:R-:W-:Y:S01]  /*02e0*/  @!P4 IMAD R17, R6, R11, R5 ;  /* 0x0000000b0611c224 */ /* 0x000fe200078e0205 */
[----:B0-----:R-:W-:-:S03]  /*02f0*/  IADD3 R13, PT, PT, R11, R2, RZ ;  /* 0x000000020b0d7210 */ /* 0x001fc60007ffe0ff */
[C---:B------:R-:W-:Y:S01]  /*0300*/  @!P4 IMAD R17, R6.reuse, R17, R4 ;  /* 0x000000110611c224 */ /* 0x040fe200078e0204 */
[----:B------:R-:W-:Y:S01]  /*0310*/  IADD3 R23, PT, PT, R13, R2, RZ ;  /* 0x000000020d177210 */ /* 0x000fe20007ffe0ff */
[----:B------:R-:W-:Y:S01]  /*0320*/  @!P5 IMAD R13, R6, R13, R5 ;  /* 0x0000000d060dd224 */ /* 0x000fe200078e0205 */
[----:B------:R-:W0:Y:S08]  /*0330*/  @!P5 LDC.64 R14, c[0x0][0x390] ;  /* 0x0000e400ff0edb82 */ /* 0x000e300000000a00 */
[----:B------:R-:W3:Y:S08]  /*0340*/  @!P6 LDC.64 R18, c[0x0][0x390] ;  /* 0x0000e400ff12eb82 */ /* 0x000ef00000000a00 */
[----:B------:R-:W4:Y:S01]  /*0350*/  @!P0 LDC.64 R10, c[0x0][0x390] ;  /* 0x0000e400ff0a8b82 */ /* 0x000f220000000a00 */
[----:B-1----:R-:W-:-:S04]  /*0360*/  @!P4 IMAD.WIDE R20, R17, 0x4, R8 ;  /* 0x000000041114c825 */ /* 0x002fc800078e0208 */
[C---:B------:R-:W-:Y:S02]  /*0370*/  @!P5 IMAD R17, R6.reuse, R13, R4 ;  /* 0x0000000d0611d224 */ /* 0x040fe400078e0204 */
[----:B------:R1:W5:Y:S01]  /*0380*/  @!P4 LDG.E R20, desc[UR6][R20.64] ;  /* 0x000000061414c981 */ /* 0x000362000c1e1900 */
[----:B------:R-:W4:Y:S01]  /*0390*/  @!P1 LDC.64 R8, c[0x0][0x390] ;  /* 0x0000e400ff089b82 */ /* 0x000f220000000a00 */
[----:B------:R-:W-:Y:S01]  /*03a0*/  @!P6 IMAD R25, R6, R23, R5 ;  /* 0x000000170619e224 */ /* 0x000fe200078e0205 */
[----:B------:R-:W-:Y:S01]  /*03b0*/  IADD3 R27, PT, PT, R23, R2, RZ ;  /* 0x00000002171b7210 */ /* 0x000fe20007ffe0ff */
[----:B0-----:R-:W-:-:S03]  /*03c0*/  @!P5 IMAD.WIDE R14, R17, 0x4, R14 ;  /* 0x00000004110ed825 */ /* 0x001fc600078e020e */
[-C--:B------:R-:W-:Y:S01]  /*03d0*/  IADD3 R23, PT, PT, R27, R2.reuse, RZ ;  /* 0x000000021b177210 */ /* 0x080fe20007ffe0ff */
[C---:B------:R-:W-:Y:S02]  /*03e0*/  @!P6 IMAD R25, R6.reuse, R25, R4 ;  /* 0x000000190619e224 */ /* 0x040fe400078e0204 */
[----:B------:R-:W-:Y:S01]  /*03f0*/  @!P0 IMAD R27, R6, R27, R5 ;  /* 0x0000001b061b8224 */ /* 0x000fe200078e0205 */
[----:B------:R0:W5:Y:S01]  /*0400*/  @!P5 LDG.E R14, desc[UR6][R14.64] ;  /* 0x000000060e0ed981 */ /* 0x000162000c1e1900 */
[----:B---3--:R-:W-:Y:S01]  /*0410*/  @!P6 IMAD.WIDE R18, R25, 0x4, R18 ;  /* 0x000000041912e825 */ /* 0x008fe200078e0212 */
[----:B------:R-:W-:-:S03]  /*0420*/  IADD3 R25, PT, PT, R23, R2, RZ ;  /* 0x0000000217197210 */ /* 0x000fc60007ffe0ff */
[C---:B-1----:R-:W-:Y:S02]  /*0430*/  @!P1 IMAD R21, R6.reuse, R23, R5 ;  /* 0x0000001706159224 */ /* 0x042fe400078e0205 */
[C-C-:B------:R-:W-:Y:S01]  /*0440*/  @!P0 IMAD R27, R6.reuse, R27, R4.reuse ;  /* 0x0000001b061b8224 */ /* 0x140fe200078e0204 */
[----:B------:R-:W3:Y:S01]  /*0450*/  @!P6 LDG.E R18, desc[UR6][R18.64] ;  /* 0x000000061212e981 */ /* 0x000ee2000c1e1900 */
[----:B------:R-:W-:Y:S01]  /*0460*/  @!P1 IMAD R23, R6, R21, R4 ;  /* 0x0000001506179224 */ /* 0x000fe200078e0204 */
[----:B------:R-:W-:Y:S01]  /*0470*/  IADD3 R21, PT, PT, R25, R2, RZ ;  /* 0x0000000219157210 */ /* 0x000fe20007ffe0ff */
[----:B----4-:R-:W-:-:S04]  /*0480*/  @!P0 IMAD.WIDE R10, R27, 0x4, R10 ;  /* 0x000000041b0a8825 */ /* 0x010fc800078e020a */
[C---:B------:R-:W-:Y:S02]  /*0490*/  @!P2 IMAD R25, R6.reuse, R25, R5 ;  /* 0x000000190619a224 */ /* 0x040fe400078e0205 */
[----:B------:R-:W-:Y:S01]  /*04a0*/  @!P1 IMAD.WIDE R8, R23, 0x4, R8 ;  /* 0x0000000417089825 */ /* 0x000fe200078e0208 */
[----:B------:R-:W4:Y:S03]  /*04b0*/  @!P0 LDG.E R10, desc[UR6][R10.64] ;  /* 0x000000060a0a8981 */ /* 0x000f26000c1e1900 */
[----:B------:R-:W-:Y:S01]  /*04c0*/  @!P2 IMAD R25, R6, R25, R4 ;  /* 0x000000190619a224 */ /* 0x000fe200078e0204 */
[----:B------:R1:W4:Y:S01]  /*04d0*/  @!P1 LDG.E R22, desc[UR6][R8.64] ;  /* 0x0000000608169981 */ /* 0x000322000c1e1900 */
[----:B--2---:R-:W-:Y:S01]  /*04e0*/  @!P3 FADD R3, RZ, R12 ;  /* 0x0000000cff03b221 */ /* 0x004fe20000000000 */
[----:B------:R-:W-:Y:S01]  /*04f0*/  FSETP.NEU.AND P3, PT, R7, 7, PT ;  /* 0x40e000000700780b */ /* 0x000fe20003f6d000 */
[----:B------:R-:W2:-:S12]  /*0500*/  @!P2 LDC.64 R12, c[0x0][0x390] ;  /* 0x0000e400ff0cab82 */ /* 0x000e980000000a00 */
[----:B------:R-:W1:Y:S01]  /*0510*/  @!P3 LDC.64 R16, c[0x0][0x390] ;  /* 0x0000e400ff10bb82 */ /* 0x000e620000000a00 */
[----:B0-----:R-:W-:-:S04]  /*0520*/  @!P3 IMAD R15, R6, R21, R5 ;  /* 0x00000015060fb224 */ /* 0x001fc800078e0205 */
[----:B------:R-:W-:Y:S02]  /*0530*/  @!P3 IMAD R15, R6, R15, R4 ;  /* 0x0000000f060fb224 */ /* 0x000fe400078e0204 */
[----:B--2---:R-:W-:-:S05]  /*0540*/  @!P2 IMAD.WIDE R12, R25, 0x4, R12 ;  /* 0x00000004190ca825 */ /* 0x004fca00078e020c */
[----:B------:R0:W2:Y:S01]  /*0550*/  @!P2 LDG.E R24, desc[UR6][R12.64] ;  /* 0x000000060c18a981 */ /* 0x0000a2000c1e1900 */
[----:B-1----:R-:W-:-:S05]  /*0560*/  @!P3 IMAD.WIDE R16, R15, 0x4, R16 ;  /* 0x000000040f10b825 */ /* 0x002fca00078e0210 */
[----:B------:R1:W2:Y:S01]  /*0570*/  @!P3 LDG.E R26, desc[UR6][R16.64] ;  /* 0x00000006101ab981 */ /* 0x0002a2000c1e1900 */
[----:B-----5:R-:W-:Y:S01]  /*0580*/  @!P4 FADD R3, R3, R20 ;  /* 0x000000140303c221 */ /* 0x020fe20000000000 */
[----:B------:R-:W-:-:S03]  /*0590*/  FSETP.NEU.AND P4, PT, R7, 8, PT ;  /* 0x410000000700780b */ /* 0x000fc60003f8d000 */
[----:B------:R-:W-:Y:S01]  /*05a0*/  @!P5 FADD R3, R3, R14 ;  /* 0x0000000e0303d221 */ /* 0x000fe20000000000 */
[----:B------:R-:W-:-:S09]  /*05b0*/  FSETP.NEU.AND P5, PT, R7, 9, PT ;  /* 0x411000000700780b */ /* 0x000fd20003fad000 */
[----:B------:R-:W5:Y:S01]  /*05c0*/  @!P4 LDC.64 R8, c[0x0][0x390] ;  /* 0x0000e400ff08cb82 */ /* 0x000f620000000a00 */
[----:B---3--:R-:W-:Y:S01]  /*05d0*/  @!P6 FADD R3, R3, R18 ;  /* 0x000000120303e221 */ /* 0x008fe20000000000 */
[----:B------:R-:W-:Y:S02]  /*05e0*/  FSETP.NEU.AND P6, PT, R7, 10, PT ;  /* 0x412000000700780b */ /* 0x000fe40003fcd000 */
[----:B------:R-:W-:-:S04]  /*05f0*/  IADD3 R21, PT, PT, R21, R2, RZ ;  /* 0x0000000215157210 */ /* 0x000fc80007ffe0ff */
[----:B0-----:R-:W0:Y:S01]  /*0600*/  @!P5 LDC.64 R12, c[0x0][0x390] ;  /* 0x0000e400ff0cdb82 */ /* 0x001e220000000a00 */
[----:B----4-:R-:W-:Y:S01]  /*0610*/  @!P0 FADD R3, R3, R10 ;  /* 0x0000000a03038221 */ /* 0x010fe20000000000 */
[----:B------:R-:W-:-:S03]  /*0620*/  FSETP.NEU.AND P0, PT, R7, 11, PT ;  /* 0x413000000700780b */ /* 0x000fc60003f0d000 */
[----:B------:R-:W-:Y:S01]  /*0630*/  @!P1 FADD R3, R3, R22 ;  /* 0x0000001603039221 */ /* 0x000fe20000000000 */
[----:B------:R-:W-:Y:S02]  /*0640*/  FSETP.NEU.AND P1, PT, R7, 12, PT ;  /* 0x414000000700780b */ /* 0x000fe40003f2d000 */
[----:B-1----:R-:W1:Y:S01]  /*0650*/  @!P6 LDC.64 R16, c[0x0][0x390] ;  /* 0x0000e400ff10eb82 */ /* 0x002e620000000a00 */
[----:B------:R-:W-:Y:S01]  /*0660*/  @!P4 IMAD R11, R6, R21, R5 ;  /* 0x00000015060bc224 */ /* 0x000fe200078e0205 */
[----:B------:R-:W-:-:S03]  /*0670*/  IADD3 R21, PT, PT, R21, R2, RZ ;  /* 0x0000000215157210 */ /* 0x000fc60007ffe0ff */
[----:B------:R-:W-:-:S03]  /*0680*/  @!P4 IMAD R11, R6, R11, R4 ;  /* 0x0000000b060bc224 */ /* 0x000fc600078e0204 */
[----:B------:R-:W3:Y:S01]  /*0690*/  @!P0 LDC.64 R14, c[0x0][0x390] ;  /* 0x0000e400ff0e8b82 */ /* 0x000ee20000000a00 */
[----:B-----5:R-:W-:Y:S01]  /*06a0*/  @!P4 IMAD.WIDE R18, R11, 0x4, R8 ;  /* 0x000000040b12c825 */ /* 0x020fe200078e0208 */
[----:B------:R-:W-:-:S03]  /*06b0*/  IADD3 R23, PT, PT, R21, R2, RZ ;  /* 0x0000000215177210 */ /* 0x000fc60007ffe0ff */
[C-C-:B------:R-:W-:Y:S02]  /*06c0*/  @!P5 IMAD R9, R6.reuse, R21, R5.reuse ;  /* 0x000000150609d224 */ /* 0x140fe400078e0205 */
[----:B------:R4:W5:Y:S01]  /*06d0*/  @!P4 LDG.E R18, desc[UR6][R18.64] ;  /* 0x000000061212c981 */ /* 0x000962000c1e1900 */
[----:B------:R-:W4:Y:S01]  /*06e0*/  @!P1 LDC.64 R10, c[0x0][0x390] ;  /* 0x0000e400ff0a9b82 */ /* 0x000f220000000a00 */
[C---:B------:R-:W-:Y:S01]  /*06f0*/  @!P5 IMAD R21, R6.reuse, R9, R4 ;  /* 0x000000090615d224 */ /* 0x040fe200078e0204 */
[----:B------:R-:W-:Y:S01]  /*0700*/  IADD3 R27, PT, PT, R23, R2, RZ ;  /* 0x00000002171b7210 */ /* 0x000fe20007ffe0ff */
[----:B------:R-:W-:Y:S02]  /*0710*/  @!P6 IMAD R25, R6, R23, R5 ;  /* 0x000000170619e224 */ /* 0x000fe400078e0205 */
[----:B0-----:R-:W-:-:S04]  /*0720*/  @!P5 IMAD.WIDE R20, R21, 0x4, R12 ;  /* 0x000000041514d825 */ /* 0x001fc800078e020c */
[C---:B------:R-:W-:Y:S01]  /*0730*/  @!P6 IMAD R23, R6.reuse, R25, R4 ;  /* 0x000000190617e224 */ /* 0x040fe200078e0204 */
[-C--:B------:R-:W-:Y:S01]  /*0740*/  IADD3 R25, PT, PT, R27, R2.reuse, RZ ;  /* 0x000000021b197210 */ /* 0x080fe20007ffe0ff */
[----:B------:R-:W-:Y:S01]  /*0750*/  @!P0 IMAD R27, R6, R27, R5 ;  /* 0x0000001b061b8224 */ /* 0x000fe200078e0205 */
[----:B------:R0:W5:Y:S01]  /*0760*/  @!P5 LDG.E R20, desc[UR6][R20.64] ;  /* 0x000000061414d981 */ /* 0x000162000c1e1900 */
[----:B-1----:R-:W-:Y:S01]  /*0770*/  @!P6 IMAD.WIDE R22, R23, 0x4, R16 ;  /* 0x000000041716e825 */ /* 0x002fe200078e0210 */
[----:B------:R-:W-:-:S03]  /*0780*/  IADD3 R17, PT, PT, R25, R2, RZ ;  /* 0x0000000219117210 */ /* 0x000fc60007ffe0ff */
[C---:B------:R-:W-:Y:S02]  /*0790*/  @!P0 IMAD R27, R6.reuse, R27, R4 ;  /* 0x0000001b061b8224 */ /* 0x040fe400078e0204 */
[----:B------:R-:W-:Y:S01]  /*07a0*/  @!P1 IMAD R25, R6, R25, R5 ;  /* 0x0000001906199224 */ /* 0x000fe200078e0205 */
[----:B------:R-:W5:Y:S01]  /*07b0*/  @!P6 LDG.E R22, desc[UR6][R22.64] ;  /* 0x000000061616e981 */ /* 0x000f62000c1e1900 */
[----:B---3--:R-:W-:-:S04]  /*07c0*/  @!P0 IMAD.WIDE R14, R27, 0x4, R14 ;  /* 0x000000041b0e8825 */ /* 0x008fc800078e020e */
[----:B------:R-:W-:Y:S02]  /*07d0*/  @!P1 IMAD R25, R6, R25, R4 ;  /* 0x0000001906199224 */ /* 0x000fe400078e0204 */
[----:B------:R-:W3:Y:S02]  /*07e0*/  @!P0 LDG.E R14, desc[UR6][R14.64] ;  /* 0x000000060e0e8981 */ /* 0x000ee4000c1e1900 */
[----:B----4-:R-:W-:-:S06]  /*07f0*/  @!P1 IMAD.WIDE R10, R25, 0x4, R10 ;  /* 0x00000004190a9825 */ /* 0x010fcc00078e020a */
[----:B------:R-:W4:Y:S01]  /*0800*/  @!P1 LDG.E R10, desc[UR6][R10.64] ;  /* 0x000000060a0a9981 */ /* 0x000f22000c1e1900 */
[----:B--2---:R-:W-:Y:S01]  /*0810*/  @!P2 FADD R3, R3, R24 ;  /* 0x000000180303a221 */ /* 0x004fe20000000000 */
[----:B------:R-:W-:-:S03]  /*0820*/  FSETP.NEU.AND P2, PT, R7, 13, PT ;  /* 0x415000000700780b */ /* 0x000fc60003f4d000 */
[----:B------:R-:W-:Y:S01]  /*0830*/  @!P3 FADD R3, R3, R26 ;  /* 0x0000001a0303b221 */ /* 0x000fe20000000000 */
[----:B------:R-:W-:-:S09]  /*0840*/  FSETP.NEU.AND P3, PT, R7, 128, PT ;  /* 0x430000000700780b */ /* 0x000fd20003f6d000 */
[----:B------:R-:W1:Y:S01]  /*0850*/  @!P2 LDC.64 R8, c[0x0][0x390] ;  /* 0x0000e400ff08ab82 */ /* 0x000e620000000a00 */
[----:B------:R-:W-:-:S07]  /*0860*/  @!P2 IMAD R19, R6, R17, R5 ;  /* 0x000000110613a224 */ /* 0x000fce00078e0205 */
[----:B------:R-:W2:Y:S01]  /*0870*/  @!P3 LDC.64 R12, c[0x0][0x390] ;  /* 0x0000e400ff0cbb82 */ /* 0x000ea20000000a00 */
[----:B------:R-:W-:Y:S01]  /*0880*/  IADD3 R17, PT, PT, R17, R2, RZ ;  /* 0x0000000211117210 */ /* 0x000fe20007ffe0ff */
[----:B------:R-:W-:-:S04]  /*0890*/  @!P2 IMAD R19, R6, R19, R4 ;  /* 0x000000130613a224 */ /* 0x000fc800078e0204 */
[----:B0-----:R-:W-:-:S04]  /*08a0*/  @!P3 IMAD R21, R6, R17, R5 ;  /* 0x000000110615b224 */ /* 0x001fc800078e0205 */
[----:B------:R-:W-:Y:S02]  /*08b0*/  @!P3 IMAD R21, R6, R21, R4 ;  /* 0x000000150615b224 */ /* 0x000fe400078e0204 */
[----:B-1----:R-:W-:-:S06]  /*08c0*/  @!P2 IMAD.WIDE R8, R19, 0x4, R8 ;  /* 0x000000041308a825 */ /* 0x002fcc00078e0208 */
[----:B------:R0:W4:Y:S01]  /*08d0*/  @!P2 LDG.E R8, desc[UR6][R8.64] ;  /* 0x000000060808a981 */ /* 0x000122000c1e1900 */
[----:B--2---:R-:W-:-:S06]  /*08e0*/  @!P3 IMAD.WIDE R24, R21, 0x4, R12 ;  /* 0x000000041518b825 */ /* 0x004fcc00078e020c */
[----:B------:R1:W2:Y:S01]  /*08f0*/  @!P3 LDG.E R24, desc[UR6][R24.64] ;  /* 0x000000061818b981 */ /* 0x0002a2000c1e1900 */
[----:B-----5:R-:W-:Y:S01]  /*0900*/  @!P4 FADD R3, R3, R18 ;  /* 0x000000120303c221 */ /* 0x020fe20000000000 */
[----:B------:R-:W-:-:S03]  /*0910*/  FSETP.NEU.AND P4, PT, R7, 129, PT ;  /* 0x430100000700780b */ /* 0x000fc60003f8d000 */
[----:B------:R-:W-:Y:S01]  /*0920*/  @!P5 FADD R3, R3, R20 ;  /* 0x000000140303d221 */ /* 0x000fe20000000000 */
[----:B------:R-:W-:-:S09]  /*0930*/  FSETP.NEU.AND P5, PT, R7, 130, PT ;  /* 0x430200000700780b */ /* 0x000fd20003fad000 */
[----:B------:R-:W5:Y:S01]  /*0940*/  @!P4 LDC.64 R18, c[0x0][0x390] ;  /* 0x0000e400ff12cb82 */ /* 0x000f620000000a00 */
[----:B------:R-:W-:Y:S01]  /*0950*/  @!P6 FADD R3, R3, R22 ;  /* 0x000000160303e221 */ /* 0x000fe20000000000 */
[----:B------:R-:W-:-:S06]  /*0960*/  FSETP.NEU.AND P6, PT, R7, 131, PT ;  /* 0x430300000700780b */ /* 0x000fcc0003fcd000 */
[----:B------:R-:W1:Y:S01]  /*0970*/  @!P5 LDC.64 R12, c[0x0][0x390] ;  /* 0x0000e400ff0cdb82 */ /* 0x000e620000000a00 */
[----:B---3--:R-:W-:Y:S01]  /*0980*/  @!P0 FADD R3, R3, R14 ;  /* 0x0000000e03038221 */ /* 0x008fe20000000000 */
[----:B------:R-:W-:Y:S02]  /*0990*/  FSETP.NEU.AND P0, PT, R7, 132, PT ;  /* 0x430400000700780b */ /* 0x000fe40003f0d000 */
[----:B0-----:R-:W-:-:S04]  /*09a0*/  IADD3 R9, PT, PT, R17, R2, RZ ;  /* 0x0000000211097210 */ /* 0x001fc80007ffe0ff */
[----:B------:R-:W0:Y:S01]  /*09b0*/  @!P6 LDC.64 R16, c[0x0][0x390] ;  /* 0x0000e400ff10eb82 */ /* 0x000e220000000a00 */
[----:B----4-:R-:W-:Y:S01]  /*09c0*/  @!P1 FADD R3, R3, R10 ;  /* 0x0000000a03039221 */ /* 0x010fe20000000000 */
[----:B------:R-:W-:Y:S02]  /*09d0*/  FSETP.NEU.AND P1, PT, R7, 133, PT ;  /* 0x430500000700780b */ /* 0x000fe40003f2d000 */
[----:B------:R-:W-:Y:S01]  /*09e0*/  IADD3 R21, PT, PT, R9, R2, RZ ;  /* 0x0000000209157210 */ /* 0x000fe20007ffe0ff */
[----:B------:R-:W-:-:S03]  /*09f0*/  @!P4 IMAD R9, R6, R9, R5 ;  /* 0x000000090609c224 */ /* 0x000fc600078e0205 */
[----:B------:R-:W3:Y:S01]  /*0a00*/  @!P0 LDC.64 R14, c[0x0][0x390] ;  /* 0x0000e400ff0e8b82 */ /* 0x000ee20000000a00 */
[C---:B------:R-:W-:Y:S02]  /*0a10*/  @!P4 IMAD R9, R6.reuse, R9, R4 ;  /* 0x000000090609c224 */ /* 0x040fe400078e0204 */
[----:B------:R-:W-:Y:S02]  /*0a20*/  @!P5 IMAD R23, R6, R21, R5 ;  /* 0x000000150617d224 */ /* 0x000fe400078e0205 */
[----:B-----5:R-:W-:-:S03]  /*0a30*/  @!P4 IMAD.WIDE R18, R9, 0x4, R18 ;  /* 0x000000040912c825 */ /* 0x020fc600078e0212 */
[----:B------:R-:W4:Y:S01]  /*0a40*/  @!P1 LDC.64 R10, c[0x0][0x390] ;  /* 0x0000e400ff0a9b82 */ /* 0x000f220000000a00 */
[----:B------:R-:W-:Y:S01]  /*0a50*/  @!P5 IMAD R23, R6, R23, R4 ;  /* 0x000000170617d224 */ /* 0x000fe200078e0204 */
[-C--:B-1----:R-:W-:Y:S01]  /*0a60*/  IADD3 R25, PT, PT, R21, R2.reuse, RZ ;  /* 0x0000000215197210 */ /* 0x082fe20007ffe0ff */
[----:B------:R1:W5:Y:S02]  /*0a70*/  @!P4 LDG.E R18, desc[UR6][R18.64] ;  /* 0x000000061212c981 */ /* 0x000364000c1e1900 */
[----:B------:R-:W-:Y:S01]  /*0a80*/  @!P5 IMAD.WIDE R20, R23, 0x4, R12 ;  /* 0x000000041714d825 */ /* 0x000fe200078e020c */
[----:B------:R-:W-:-:S03]  /*0a90*/  IADD3 R23, PT, PT, R25, R2, RZ ;  /* 0x0000000219177210 */ /* 0x000fc60007ffe0ff */
[C-C-:B------:R-:W-:Y:S01]  /*0aa0*/  @!P6 IMAD R25, R6.reuse, R25, R5.reuse ;  /* 0x000000190619e224 */ /* 0x140fe200078e0205 */
[-C--:B------:R-:W-:Y:S01]  /*0ab0*/  IADD3 R27, PT, PT, R23, R2.reuse, RZ ;  /* 0x00000002171b7210 */ /* 0x080fe20007ffe0ff */
[C-C-:B------:R-:W-:Y:S01]  /*0ac0*/  @!P0 IMAD R23, R6.reuse, R23, R5.reuse ;  /* 0x0000001706178224 */ /* 0x140fe200078e0205 */
[----:B------:R2:W5:Y:S01]  /*0ad0*/  @!P5 LDG.E R20, desc[UR6][R20.64] ;  /* 0x000000061414d981 */ /* 0x000562000c1e1900 */
[C---:B------:R-:W-:Y:S01]  /*0ae0*/  @!P6 IMAD R25, R6.reuse, R25, R4 ;  /* 0x000000190619e224 */ /* 0x040fe200078e0204 */
[-C--:B------:R-:W-:Y:S01]  /*0af0*/  IADD3 R29, PT, PT, R27, R2.reuse, RZ ;  /* 0x000000021b1d7210 */ /* 0x080fe20007ffe0ff */
[----:B------:R-:W-:Y:S02]  /*0b00*/  @!P1 IMAD R27, R6, R27, R5 ;  /* 0x0000001b061b9224 */ /* 0x000fe400078e0205 */
[----:B0-----:R-:W-:Y:S01]  /*0b10*/  @!P6 IMAD.WIDE R16, R25, 0x4, R16 ;  /* 0x000000041910e825 */ /* 0x001fe200078e0210 */
[----:B-1----:R-:W-:-:S03]  /*0b20*/  IADD3 R19, PT, PT, R29, R2, RZ ;  /* 0x000000021d137210 */ /* 0x002fc60007ffe0ff */
[C-C-:B------:R-:W-:Y:S02]  /*0b30*/  @!P0 IMAD R23, R6.reuse, R23, R4.reuse ;  /* 0x0000001706178224 */ /* 0x140fe400078e0204 */
[----:B------:R-:W-:Y:S01]  /*0b40*/  @!P1 IMAD R27, R6, R27, R4 ;  /* 0x0000001b061b9224 */ /* 0x000fe200078e0204 */
[----:B------:R-:W5:Y:S01]  /*0b50*/  @!P6 LDG.E R16, desc[UR6][R16.64] ;  /* 0x000000061010e981 */ /* 0x000f62000c1e1900 */
[----:B---3--:R-:W-:-:S04]  /*0b60*/  @!P0 IMAD.WIDE R14, R23, 0x4, R14 ;  /* 0x00000004170e8825 */ /* 0x008fc800078e020e */
[----:B----4-:R-:W-:Y:S02]  /*0b70*/  @!P1 IMAD.WIDE R10, R27, 0x4, R10 ;  /* 0x000000041b0a9825 */ /* 0x010fe400078e020a */
[----:B------:R-:W3:Y:S04]  /*0b80*/  @!P0 LDG.E R14, desc[UR6][R14.64] ;  /* 0x000000060e0e8981 */ /* 0x000ee8000c1e1900 */
[----:B------:R-:W4:Y:S01]  /*0b90*/  @!P1 LDG.E R10, desc[UR6][R10.64] ;  /* 0x000000060a0a9981 */ /* 0x000f22000c1e1900 */
[----:B------:R-:W-:Y:S01]  /*0ba0*/  @!P2 FADD R3, R3, R8 ;  /* 0x000000080303a221 */ /* 0x000fe20000000000 */
[----:B------:R-:W-:-:S03]  /*0bb0*/  FSETP.NEU.AND P2, PT, R7, 134, PT ;  /* 0x430600000700780b */ /* 0x000fc60003f4d000 */
[----:B--2---:R-:W-:Y:S01]  /*0bc0*/  @!P3 FADD R3, R3, R24 ;  /* 0x000000180303b221 */ /* 0x004fe20000000000 */
[----:B------:R-:W-:-:S09]  /*0bd0*/  FSETP.NEU.AND P3, PT, R7, 135, PT ;  /* 0x430700000700780b */ /* 0x000fd20003f6d000 */
[----:B------:R-:W0:Y:S01]  /*0be0*/  @!P2 LDC.64 R8, c[0x0][0x390] ;  /* 0x0000e400ff08ab82 */ /* 0x000e220000000a00 */
[----:B------:R-:W-:-:S07]  /*0bf0*/  @!P2 IMAD R29, R6, R29, R5 ;  /* 0x0000001d061da224 */ /* 0x000fce00078e0205 */
[----:B------:R-:W1:Y:S01]  /*0c00*/  @!P3 LDC.64 R12, c[0x0][0x390] ;  /* 0x0000e400ff0cbb82 */ /* 0x000e620000000a00 */
[C---:B------:R-:W-:Y:S02]  /*0c10*/  @!P2 IMAD R29, R6.reuse, R29, R4 ;  /* 0x0000001d061da224 */ /* 0x040fe400078e0204 */
[----:B------:R-:W-:-:S04]  /*0c20*/  @!P3 IMAD R21, R6, R19, R5 ;  /* 0x000000130615b224 */ /* 0x000fc800078e0205 */
[----:B------:R-:W-:Y:S02]  /*0c30*/  @!P3 IMAD R21, R6, R21, R4 ;  /* 0x000000150615b224 */ /* 0x000fe400078e0204 */
[----:B0-----:R-:W-:-:S06]  /*0c40*/  @!P2 IMAD.WIDE R8, R29, 0x4, R8 ;  /* 0x000000041d08a825 */ /* 0x001fcc00078e0208 */
[----:B------:R-:W2:Y:S01]  /*0c50*/  @!P2 LDG.E R8, desc[UR6][R8.64] ;  /* 0x000000060808a981 */ /* 0x000ea2000c1e1900 */
[----:B-1----:R-:W-:-:S05]  /*0c60*/  @!P3 IMAD.WIDE R12, R21, 0x4, R12 ;  /* 0x00000004150cb825 */ /* 0x002fca00078e020c */
[----:B------:R0:W2:Y:S01]  /*0c70*/  @!P3 LDG.E R22, desc[UR6][R12.64] ;  /* 0x000000060c16b981 */ /* 0x0000a2000c1e1900 */
[----:B-----5:R-:W-:Y:S01]  /*0c80*/  @!P4 FADD R3, R3, R18 ;  /* 0x000000120303c221 */ /* 0x020fe20000000000 */
[----:B------:R-:W-:-:S03]  /*0c90*/  FSETP.NEU.AND P4, PT, R7, 136, PT ;  /* 0x430800000700780b */ /* 0x000fc60003f8d000 */
[----:B------:R-:W-:Y:S01]  /*0ca0*/  @!P5 FADD R3, R3, R20 ;  /* 0x000000140303d221 */ /* 0x000fe20000000000 */
[----:B------:R-:W-:-:S09]  /*0cb0*/  FSETP.NEU.AND P5, PT, R7, 137, PT ;  /* 0x430900000700780b */ /* 0x000fd20003fad000 */
[----:B------:R-:W1:Y:S01]  /*0cc0*/  @!P4 LDC.64 R20, c[0x0][0x390] ;  /* 0x0000e400ff14cb82 */ /* 0x000e620000000a00 */
[----:B------:R-:W-:Y:S01]  /*0cd0*/  @!P6 FADD R3, R3, R16 ;  /* 0x000000100303e221 */ /* 0x000fe20000000000 */
[----:B------:R-:W-:-:S06]  /*0ce0*/  IADD3 R19, PT, PT, R19, R2, RZ ;  /* 0x0000000213137210 */ /* 0x000fcc0007ffe0ff */
[----:B0-----:R-:W0:Y:S01]  /*0cf0*/  @!P5 LDC.64 R12, c[0x0][0x390] ;  /* 0x0000e400ff0cdb82 */ /* 0x001e220000000a00 */
[----:B---3--:R-:W-:Y:S01]  /*0d00*/  @!P0 FADD R3, R3, R14 ;  /* 0x0000000e03038221 */ /* 0x008fe20000000000 */
[----:B------:R-:W-:-:S03]  /*0d10*/  FSETP.NEU.AND P0, PT, R7, 138, PT ;  /* 0x430a00000700780b */ /* 0x000fc60003f0d000 */
[----:B----4-:R-:W-:Y:S01]  /*0d20*/  @!P1 FADD R3, R3, R10 ;  /* 0x0000000a03039221 */ /* 0x010fe20000000000 */
[C---:B------:R-:W-:Y:S01]  /*0d30*/  FSETP.NEU.AND P1, PT, R7.reuse, 139, PT ;  /* 0x430b00000700780b */ /* 0x040fe20003f2d000 */
[----:B------:R-:W-:Y:S01]  /*0d40*/  @!P4 IMAD R9, R6, R19, R5 ;  /* 0x000000130609c224 */ /* 0x000fe200078e0205 */
[----:B------:R-:W-:-:S03]  /*0d50*/  FSETP.NEU.AND P6, PT, R7, 149, PT ;  /* 0x431500000700780b */ /* 0x000fc60003fcd000 */
[----:B------:R-:W-:-:S04]  /*0d60*/  @!P4 IMAD R9, R6, R9, R4 ;  /* 0x000000090609c224 */ /* 0x000fc800078e0204 */
[----:B------:R-:W3:Y:S08]  /*0d70*/  @!P0 LDC.64 R16, c[0x0][0x390] ;  /* 0x0000e400ff108b82 */ /* 0x000ef00000000a00 */
[----:B------:R-:W4:Y:S01]  /*0d80*/  @!P1 LDC.64 R14, c[0x0][0x390] ;  /* 0x0000e400ff0e9b82 */ /* 0x000f220000000a00 */
[----:B--2---:R-:W-:Y:S01]  /*0d90*/  @!P2 FADD R3, R3, R8 ;  /* 0x000000080303a221 */ /* 0x004fe20000000000 */
[----:B------:R-:W-:-:S03]  /*0da0*/  FSETP.NEU.AND P2, PT, R7, 140, PT ;  /* 0x430c00000700780b */ /* 0x000fc60003f4d000 */
[----:B------:R-:W-:Y:S01]  /*0db0*/  @!P3 FADD R3, R3, R22 ;  /* 0x000000160303b221 */ /* 0x000fe20000000000 */
[----:B------:R-:W-:Y:S02]  /*0dc0*/  FSETP.NEU.AND P3, PT, R7, 148, PT ;  /* 0x431400000700780b */ /* 0x000fe40003f6d000 */
[----:B------:R-:W-:Y:S01]  /*0dd0*/  IADD3 R7, PT, PT, R19, R2, RZ ;  /* 0x0000000213077210 */ /* 0x000fe20007ffe0ff */
[----:B-1----:R-:W-:-:S06]  /*0de0*/  @!P4 IMAD.WIDE R18, R9, 0x4, R20 ;  /* 0x000000040912c825 */ /* 0x002fcc00078e0214 */
[----:B------:R-:W1:Y:S01]  /*0df0*/  @!P2 LDC.64 R10, c[0x0][0x390] ;  /* 0x0000e400ff0aab82 */ /* 0x000e620000000a00 */
[C---:B------:R-:W-:Y:S01]  /*0e00*/  @!P5 IMAD R9, R6.reuse, R7, R5 ;  /* 0x000000070609d224 */ /* 0x040fe200078e0205 */
[----:B------:R-:W-:Y:S01]  /*0e10*/  IADD3 R7, PT, PT, R7, R2, RZ ;  /* 0x0000000207077210 */ /* 0x000fe20007ffe0ff */
[----:B------:R-:W2:Y:S02]  /*0e20*/  @!P4 LDG.E R18, desc[UR6][R18.64] ;  /* 0x000000061212c981 */ /* 0x000ea4000c1e1900 */
[----:B------:R-:W-:-:S03]  /*0e30*/  @!P5 IMAD R21, R6, R9, R4 ;  /* 0x000000090615d224 */ /* 0x000fc600078e0204 */
[----:B------:R-:W5:Y:S01]  /*0e40*/  @!P3 LDC.64 R8, c[0x0][0x390] ;  /* 0x0000e400ff08bb82 */ /* 0x000f620000000a00 */
[----:B------:R-:W-:Y:S01]  /*0e50*/  IADD3 R23, PT, PT, R7, R2, RZ ;  /* 0x0000000207177210 */ /* 0x000fe20007ffe0ff */
[----:B0-----:R-:W-:-:S04]  /*0e60*/  @!P5 IMAD.WIDE R20, R21, 0x4, R12 ;  /* 0x000000041514d825 */ /* 0x001fc800078e020c */
[C-C-:B------:R-:W-:Y:S02]  /*0e70*/  @!P0 IMAD R7, R6.reuse, R7, R5.reuse ;  /* 0x0000000706078224 */ /* 0x140fe400078e0205 */
[----:B------:R-:W0:Y:S01]  /*0e80*/  @!P6 LDC.64 R12, c[0x0][0x390] ;  /* 0x0000e400ff0ceb82 */ /* 0x000e220000000a00 */
[-C--:B------:R-:W-:Y:S01]  /*0e90*/  IADD3 R27, PT, PT, R23, R2.reuse, RZ ;  /* 0x00000002171b7210 */ /* 0x080fe20007ffe0ff */
[C-C-:B------:R-:W-:Y:S01]  /*0ea0*/  @!P1 IMAD R25, R6.reuse, R23, R5.reuse ;  /* 0x0000001706199224 */ /* 0x140fe200078e0205 */
[----:B------:R-:W2:Y:S01]  /*0eb0*/  @!P5 LDG.E R20, desc[UR6][R20.64] ;  /* 0x000000061414d981 */ /* 0x000ea2000c1e1900 */
[C-C-:B------:R-:W-:Y:S01]  /*0ec0*/  @!P0 IMAD R23, R6.reuse, R7, R4.reuse ;  /* 0x0000000706178224 */ /* 0x140fe200078e0204 */
[----:B------:R-:W-:Y:S01]  /*0ed0*/  IADD3 R7, PT, PT, R27, R2, RZ ;  /* 0x000000021b077210 */ /* 0x000fe20007ffe0ff */
[C---:B------:R-:W-:Y:S02]  /*0ee0*/  @!P1 IMAD R25, R6.reuse, R25, R4 ;  /* 0x0000001906199224 */ /* 0x040fe400078e0204 */
[----:B------:R-:W-:-:S02]  /*0ef0*/  @!P2 IMAD R27, R6, R27, R5 ;  /* 0x0000001b061ba224 */ /* 0x000fc400078e0205 */
[----:B---3--:R-:W-:Y:S01]  /*0f00*/  @!P0 IMAD.WIDE R16, R23, 0x4, R16 ;  /* 0x0000000417108825 */ /* 0x008fe200078e0210 */
[----:B------:R-:W-:-:S03]  /*0f10*/  IADD3 R2, PT, PT, R7, R2, RZ ;  /* 0x0000000207027210 */ /* 0x000fc60007ffe0ff */
[----:B----4-:R-:W-:Y:S02]  /*0f20*/  @!P1 IMAD.WIDE R14, R25, 0x4, R14 ;  /* 0x00000004190e9825 */ /* 0x010fe400078e020e */
[----:B------:R-:W3:Y:S02]  /*0f30*/  @!P0 LDG.E R16, desc[UR6][R16.64] ;  /* 0x0000000610108981 */ /* 0x000ee4000c1e1900 */
[C---:B------:R-:W-:Y:S02]  /*0f40*/  @!P2 IMAD R27, R6.reuse, R27, R4 ;  /* 0x0000001b061ba224 */ /* 0x040fe400078e0204 */
[C-C-:B------:R-:W-:Y:S01]  /*0f50*/  @!P3 IMAD R7, R6.reuse, R7, R5.reuse ;  /* 0x000000070607b224 */ /* 0x140fe200078e0205 */
[----:B------:R-:W4:Y:S01]  /*0f60*/  @!P1 LDG.E R14, desc[UR6][R14.64] ;  /* 0x000000060e0e9981 */ /* 0x000f22000c1e1900 */
[----:B------:R-:W-:Y:S02]  /*0f70*/  IMAD R5, R6, R2, R5 ;  /* 0x0000000206057224 */ /* 0x000fe400078e0205 */
[----:B-1----:R-:W-:-:S04]  /*0f80*/  @!P2 IMAD.WIDE R10, R27, 0x4, R10 ;  /* 0x000000041b0aa825 */ /* 0x002fc800078e020a */
[C-C-:B------:R-:W-:Y:S02]  /*0f90*/  @!P3 IMAD R7, R6.reuse, R7, R4.reuse ;  /* 0x000000070607b224 */ /* 0x140fe400078e0204 */
[----:B------:R-:W-:Y:S01]  /*0fa0*/  IMAD R5, R6, R5, R4 ;  /* 0x0000000506057224 */ /* 0x000fe200078e0204 */
[----:B------:R-:W4:Y:S01]  /*0fb0*/  @!P2 LDG.E R10, desc[UR6][R10.64] ;  /* 0x000000060a0aa981 */ /* 0x000f22000c1e1900 */
[----:B-----5:R-:W-:-:S04]  /*0fc0*/  @!P3 IMAD.WIDE R8, R7, 0x4, R8 ;  /* 0x000000040708b825 */ /* 0x020fc800078e0208 */
[----:B0-----:R-:W-:Y:S02]  /*0fd0*/  @!P6 IMAD.WIDE R12, R5, 0x4, R12 ;  /* 0x00000004050ce825 */ /* 0x001fe400078e020c */
[----:B------:R-:W5:Y:S01]  /*0fe0*/  @!P3 LDG.E R8, desc[UR6][R8.64] ;  /* 0x000000060808b981 */ /* 0x000f62000c1e1900 */
[----:B------:R-:W0:Y:S03]  /*0ff0*/  LDC.64 R4, c[0x0][0x3a0] ;  /* 0x0000e800ff047b82 */ /* 0x000e260000000a00 */
[----:B------:R-:W5:Y:S01]  /*1000*/  @!P6 LDG.E R12, desc[UR6][R12.64] ;  /* 0x000000060c0ce981 */ /* 0x000f62000c1e1900 */
[----:B0-----:R-:W-:-:S04]  /*1010*/  IMAD.WIDE R4, R0, 0x4, R4 ;  /* 0x0000000400047825 */ /* 0x001fc800078e0204 */
[----:B--2---:R-:W-:-:S04]  /*1020*/  @!P4 FADD R3, R3, R18 ;  /* 0x000000120303c221 */ /* 0x004fc80000000000 */
[----:B------:R-:W-:-:S04]  /*1030*/  @!P5 FADD R3, R3, R20 ;  /* 0x000000140303d221 */ /* 0x000fc80000000000 */
[----:B---3--:R-:W-:-:S04]  /*1040*/  @!P0 FADD R3, R3, R16 ;  /* 0x0000001003038221 */ /* 0x008fc80000000000 */
[----:B----4-:R-:W-:-:S04]  /*1050*/  @!P1 FADD R3, R3, R14 ;  /* 0x0000000e03039221 */ /* 0x010fc80000000000 */
[----:B------:R-:W-:-:S04]  /*1060*/  @!P2 FADD R3, R3, R10 ;  /* 0x0000000a0303a221 */ /* 0x000fc80000000000 */
[----:B-----5:R-:W-:-:S04]  /*1070*/  @!P3 FADD R3, R3, R8 ;  /* 0x000000080303b221 */ /* 0x020fc80000000000 */
[----:B------:R-:W-:-:S05]  /*1080*/  @!P6 FADD R3, R3, R12 ;  /* 0x0000000c0303e221 */ /* 0x000fca0000000000 */
[----:B------:R-:W-:Y:S01]  /*1090*/  STG.E desc[UR6][R4.64], R3 ;  /* 0x0000000304007986 */ /* 0x000fe2000c101906 */
[----:B------:R-:W-:Y:S05]  /*10a0*/  EXIT ;  /* 0x000000000000794d */ /* 0x000fea0003800000 */
.L_x_1:
        /* <DEDUP_REMOVED lines=13> */
.L_x_59:


//--------------------- .text.image_mask_split_grad_sum_pow --------------------------
	.section	.text.image_mask_split_grad_sum_pow,"ax",@progbits
	.align	128
        .global         image_mask_split_grad_sum_pow
        .type           image_mask_split_grad_sum_pow,@function
        .size           image_mask_split_grad_sum_pow,(.L_x_60 - image_mask_split_grad_sum_pow)
        .other          image_mask_split_grad_sum_pow,@"STO_CUDA_ENTRY STV_DEFAULT"
image_mask_split_grad_sum_pow:
.text.image_mask_split_grad_sum_pow:
[----:B------:R-:W-:Y:S01]  /*0000*/  LDC R1, c[0x0][0x37c] ;  /* 0x0000df00ff017b82 */ /* 0x000fe20000000800 */
[----:B------:R-:W0:Y:S07]  /*0010*/  S2R R3, SR_TID.Y ;  /* 0x0000000000037919 */ /* 0x000e2e0000002200 */
[----:B------:R-:W0:Y:S01]  /*0020*/  S2UR UR4, SR_CTAID.Y ;  /* 0x00000000000479c3 */ /* 0x000e220000002600 */
[----:B------:R-:W1:Y:S01]  /*0030*/  S2R R7, SR_TID.X ;  /* 0x0000000000077919 */ /* 0x000e620000002100 */
[----:B------:R-:W2:Y:S06]  /*0040*/  S2R R15, SR_CTAID.X ;  /* 0x00000000000f7919 */ /* 0x000eac0000002500 */
[----:B------:R-:W0:Y:S08]  /*0050*/  LDC R0, c[0x0][0x364] ;  /* 0x0000d900ff007b82 */ /* 0x000e300000000800 */
[----:B------:R-:W3:Y:S08]  /*0060*/  LDC.64 R4, c[0x0][0x3a0] ;  /* 0x0000e800ff047b82 */ /* 0x000ef00000000a00 */
[----:B------:R-:W1:Y:S08]  /*0070*/  S2UR UR5, SR_CTAID.Z ;  /* 0x00000000000579c3 */ /* 0x000e700000002700 */
[----:B------:R-:W1:Y:S01]  /*0080*/  LDC R2, c[0x0][0x368] ;  /* 0x0000da00ff027b82 */ /* 0x000e620000000800 */
[----:B0-----:R-:W-:-:S05]  /*0090*/  IMAD R0, R0, UR4, R3 ;  /* 0x0000000400007c24 */ /* 0x001fca000f8e0203 */
[--C-:B------:R-:W-:Y:S02]  /*00a0*/  SHF.R.U32.HI R6, RZ, 0x1, R0.reuse ;  /* 0x00000001ff067819 */ /* 0x100fe40000011600 */
[-C--:B---3--:R-:W-:Y:S01]  /*00b0*/  ISETP.GE.AND P0, PT, R0, R5.reuse, PT ;  /* 0x000000050000720c */ /* 0x088fe20003f06270 */
[----:B--2---:R-:W-:-:S03]  /*00c0*/  IMAD R0, R15, R5, R0 ;  /* 0x000000050f007224 */ /* 0x004fc600078e0200 */
[----:B------:R-:W-:Y:S01]  /*00d0*/  ISETP.GE.OR P0, PT, R15, R4, P0 ;  /* 0x000000040f00720c */ /* 0x000fe20000706670 */
[----:B-1----:R-:W-:Y:S01]  /*00e0*/  IMAD R2, R2, UR5, R7 ;  /* 0x0000000502027c24 */ /* 0x002fe2000f8e0207 */
[----:B------:R-:W-:-:S04]  /*00f0*/  LEA.HI R7, R5, R5, RZ, 0x1 ;  /* 0x0000000505077211 */ /* 0x000fc800078f08ff */
[----:B------:R-:W-:Y:S02]  /*0100*/  SHF.R.S32.HI R7, RZ, 0x1, R7 ;  /* 0x00000001ff077819 */ /* 0x000fe40000011407 */
[----:B------:R-:W-:Y:S02]  /*0110*/  ISETP.GE.OR P0, PT, R2, R5, P0 ;  /* 0x000000050200720c */ /* 0x000fe40000706670 */
[----:B------:R-:W-:Y:S02]  /*0120*/  SHF.R.U32.HI R8, RZ, 0x1, R2 ;  /* 0x00000001ff087819 */ /* 0x000fe40000011602 */
        /* <DEDUP_REMOVED lines=10> */
[----:B------:R-:W2:Y:S06]  /*01d0*/  LDCU.64 UR6, c[0x0][0x358] ;  /* 0x00006b00ff0677ac */ /* 0x000eac0008000a00 */
[----:B------:R-:W3:Y:S01]  /*01e0*/  LDC.64 R12, c[0x0][0x388] ;  /* 0x0000e200ff0c7b82 */ /* 0x000ee20000000a00 */
[----:B------:R-:W-:Y:S01]  /*01f0*/  IMAD R3, R7, R7, RZ ;  /* 0x0000000707037224 */ /* 0x000fe200078e02ff */
[----:B------:R-:W-:-:S02]  /*0200*/  IADD3 R5, PT, PT, R15, R4, RZ ;  /* 0x000000040f057210 */ /* 0x000fc40007ffe0ff */
[C---:B------:R-:W-:Y:S01]  /*0210*/  LEA R9, R4.reuse, R15, 0x1 ;  /* 0x0000000f04097211 */ /* 0x040fe200078e08ff */
[----:B------:R-:W-:Y:S02]  /*0220*/  IMAD R3, R3, R4, RZ ;  /* 0x0000000403037224 */ /* 0x000fe400078e02ff */
[----:B------:R-:W-:Y:S01]  /*0230*/  IMAD R4, R4, 0x3, R15 ;  /* 0x0000000304047824 */ /* 0x000fe200078e020f */
[----:B-1----:R-:W-:Y:S01]  /*0240*/  UIADD3 UR4, UP0, UPT, UR4, 0x8, URZ ;  /* 0x0000000804047890 */ /* 0x002fe2000ff1e0ff */
[----:B------:R-:W-:Y:S02]  /*0250*/  IMAD R5, R7, R5, R6 ;  /* 0x0000000507057224 */ /* 0x000fe400078e0206 */
[----:B0-----:R-:W-:Y:S01]  /*0260*/  IMAD.WIDE R10, R0, 0x4, R10 ;  /* 0x00000004000a7825 */ /* 0x001fe200078e020a */
[----:B------:R-:W-:-:S03]  /*0270*/  UIADD3.X UR5, UPT, UPT, URZ, UR5, URZ, UP0, !UPT ;  /* 0x00000005ff057290 */ /* 0x000fc600087fe4ff */
[C-C-:B------:R-:W-:Y:S01]  /*0280*/  IMAD R24, R7.reuse, R15, R6.reuse ;  /* 0x0000000f07187224 */ /* 0x140fe200078e0206 */
[----:B--2---:R0:W5:Y:S01]  /*0290*/  LDG.E R2, desc[UR6][R10.64] ;  /* 0x000000060a027981 */ /* 0x004162000c1e1900 */
[C---:B------:R-:W-:Y:S02]  /*02a0*/  IMAD R9, R7.reuse, R9, R6 ;  /* 0x0000000907097224 */ /* 0x040fe400078e0206 */
[----:B------:R-:W-:Y:S02]  /*02b0*/  IMAD R24, R7, R24, R8 ;  /* 0x0000001807187224 */ /* 0x000fe400078e0208 */
[----:B---3--:R-:W-:-:S04]  /*02c0*/  IMAD.WIDE R12, R0, 0x4, R12 ;  /* 0x00000004000c7825 */ /* 0x008fc800078e020c */
[C---:B0-----:R-:W-:Y:S01]  /*02d0*/  IMAD R10, R7.reuse, R4, R6 ;  /* 0x00000004070a7224 */ /* 0x041fe200078e0206 */
[----:B------:R-:W-:Y:S01]  /*02e0*/  MOV R11, UR5 ;  /* 0x00000005000b7c02 */ /* 0x000fe20008000f00 */
[C-C-:B------:R-:W-:Y:S02]  /*02f0*/  IMAD R4, R7.reuse, R5, R8.reuse ;  /* 0x0000000507047224 */ /* 0x140fe400078e0208 */
[----:B------:R-:W-:Y:S02]  /*0300*/  HFMA2 R5, -RZ, RZ, 0, 0 ;  /* 0x00000000ff057431 */ /* 0x000fe400000001ff */
[C-C-:B------:R-:W-:Y:S02]  /*0310*/  IMAD R6, R7.reuse, R9, R8.reuse ;  /* 0x0000000907067224 */ /* 0x140fe400078e0208 */
[----:B------:R-:W-:Y:S01]  /*0320*/  IMAD R8, R7, R10, R8 ;  /* 0x0000000a07087224 */ /* 0x000fe200078e0208 */
[----:B------:R-:W-:Y:S01]  /*0330*/  MOV R10, UR4 ;  /* 0x00000004000a7c02 */ /* 0x000fe20008000f00 */
[----:B------:R-:W-:-:S06]  /*0340*/  UMOV UR4, URZ ;  /* 0x000000ff00047c82 */ /* 0x000fcc0008000000 */
.L_x_3:
[----:B------:R-:W2:Y:S01]  /*0350*/  LDG.E.CONSTANT R7, desc[UR6][R10.64+-0x8] ;  /* 0xfffff8060a077981 */ /* 0x000ea2000c1e9900 */
[----:B------:R-:W0:Y:S08]  /*0360*/  LDC.64 R16, c[0x0][0x390] ;  /* 0x0000e400ff107b82 */ /* 0x000e300000000a00 */
[----:B------:R-:W1:Y:S01]  /*0370*/  LDC.64 R14, c[0x0][0x398] ;  /* 0x0000e600ff0e7b82 */ /* 0x000e620000000a00 */
[----:B--2---:R-:W-:-:S04]  /*0380*/  I2FP.F32.S32 R7, R7 ;  /* 0x0000000700077245 */ /* 0x004fc80000201400 */
[----:B-----5:R-:W-:-:S13]  /*0390*/  FSETP.NEU.AND P0, PT, R2, R7, PT ;  /* 0x000000070200720b */ /* 0x020fda0003f0d000 */
[C---:B0-----:R-:W-:Y:S01]  /*03a0*/  @!P0 IMAD.WIDE R16, R24.reuse, 0x4, R16 ;  /* 0x0000000418108825 */ /* 0x041fe200078e0210 */
[----:B------:R-:W2:Y:S03]  /*03b0*/  @!P0 LDG.E R7, desc[UR6][R12.64] ;  /* 0x000000060c078981 */ /* 0x000ea6000c1e1900 */
[----:B-1----:R-:W-:Y:S02]  /*03c0*/  @!P0 IMAD.WIDE R14, R24, 0x4, R14 ;  /* 0x00000004180e8825 */ /* 0x002fe400078e020e */
[----:B------:R-:W3:Y:S04]  /*03d0*/  @!P0 LDG.E R16, desc[UR6][R16.64] ;  /* 0x0000000610108981 */ /* 0x000ee8000c1e1900 */
[----:B------:R-:W4:Y:S01]  /*03e0*/  @!P0 LDG.E R14, desc[UR6][R14.64] ;  /* 0x000000060e0e8981 */ /* 0x000f22000c1e1900 */
[----:B------:R-:W-:Y:S01]  /*03f0*/  UISETP.NE.AND UP0, UPT, UR4, 0x1c, UPT ;  /* 0x0000001c0400788c */ /* 0x000fe2000bf05270 */
[----:B--2---:R-:W-:Y:S01]  /*0400*/  @!P0 FADD R18, R7, R7 ;  /* 0x0000000707128221 */ /* 0x004fe20000000000 */
[----:B---3--:R-:W-:-:S04]  /*0410*/  @!P0 FADD R7, R5, R16 ;  /* 0x0000001005078221 */ /* 0x008fc80000000000 */
[----:B----4-:R-:W-:-:S03]  /*0420*/  @!P0 FFMA R5, R18, R14, R7 ;  /* 0x0000000e12058223 */ /* 0x010fc60000000007 */
[----:B------:R-:W-:Y:S05]  /*0430*/  BRA.U !UP0, `(.L_x_2) ;  /* 0x0000000108bc7547 */ /* 0x000fea000b800000 */
[----:B------:R-:W2:Y:S01]  /*0440*/  LDG.E.CONSTANT R9, desc[UR6][R10.64+-0x4] ;  /* 0xfffffc060a097981 */ /* 0x000ea2000c1e9900 */
[----:B------:R-:W0:Y:S03]  /*0450*/  LDC.64 R26, c[0x0][0x390] ;  /* 0x0000e400ff1a7b82 */ /* 0x000e260000000a00 */
[----:B------:R-:W3:Y:S04]  /*0460*/  LDG.E.CONSTANT R18, desc[UR6][R10.64] ;  /* 0x000000060a127981 */ /* 0x000ee8000c1e9900 */
[----:B------:R-:W4:Y:S01]  /*0470*/  LDG.E.CONSTANT R7, desc[UR6][R10.64+0x4] ;  /* 0x000004060a077981 */ /* 0x000f22000c1e9900 */
[----:B------:R-:W1:Y:S08]  /*0480*/  LDC.64 R22, c[0x0][0x398] ;  /* 0x0000e600ff167b82 */ /* 0x000e700000000a00 */
[----:B------:R-:W5:Y:S08]  /*0490*/  LDC.64 R14, c[0x0][0x390] ;  /* 0x0000e400ff0e7b82 */ /* 0x000f700000000a00 */
[----:B------:R-:W5:Y:S08]  /*04a0*/  LDC.64 R16, c[0x0][0x398] ;  /* 0x0000e600ff107b82 */ /* 0x000f700000000a00 */
[----:B------:R-:W5:Y:S01]  /*04b0*/  LDC.64 R20, c[0x0][0x398] ;  /* 0x0000e600ff147b82 */ /* 0x000f620000000a00 */
[----:B--2---:R-:W-:-:S04]  /*04c0*/  I2FP.F32.S32 R9, R9 ;  /* 0x0000000900097245 */ /* 0x004fc80000201400 */
[C---:B------:R-:W-:Y:S02]  /*04d0*/  FSETP.NEU.AND P1, PT, R2.reuse, R9, PT ;  /* 0x000000090200720b */ /* 0x040fe40003f2d000 */
[----:B---3--:R-:W-:Y:S02]  /*04e0*/  I2FP.F32.S32 R9, R18 ;  /* 0x0000001200097245 */ /* 0x008fe40000201400 */
[----:B------:R-:W2:Y:S01]  /*04f0*/  LDC.64 R18, c[0x0][0x390] ;  /* 0x0000e400ff127b82 */ /* 0x000ea20000000a00 */
[----:B----4-:R-:W-:Y:S02]  /*0500*/  I2FP.F32.S32 R7, R7 ;  /* 0x0000000700077245 */ /* 0x010fe40000201400 */
[C---:B------:R-:W-:Y:S02]  /*0510*/  FSETP.NEU.AND P2, PT, R2.reuse, R9, PT ;  /* 0x000000090200720b */ /* 0x040fe40003f4d000 */
[----:B------:R-:W-:-:S04]  /*0520*/  FSETP.NEU.AND P0, PT, R2, R7, PT ;  /* 0x000000070200720b */ /* 0x000fc80003f0d000 */
[C---:B0-----:R-:W-:Y:S01]  /*0530*/  @!P1 IMAD.WIDE R26, R4.reuse, 0x4, R26 ;  /* 0x00000004041a9825 */ /* 0x041fe200078e021a */
[----:B------:R-:W3:Y:S03]  /*0540*/  @!P1 LDG.E R7, desc[UR6][R12.64] ;  /* 0x000000060c079981 */ /* 0x000ee6000c1e1900 */
[----:B-1----:R-:W-:Y:S02]  /*0550*/  @!P1 IMAD.WIDE R22, R4, 0x4, R22 ;  /* 0x0000000404169825 */ /* 0x002fe400078e0216 */
[----:B------:R-:W4:Y:S02]  /*0560*/  @!P1 LDG.E R26, desc[UR6][R26.64] ;  /* 0x000000061a1a9981 */ /* 0x000f24000c1e1900 */
[C---:B-----5:R-:W-:Y:S02]  /*0570*/  @!P2 IMAD.WIDE R14, R6.reuse, 0x4, R14 ;  /* 0x00000004060ea825 */ /* 0x060fe400078e020e */
[----:B------:R-:W5:Y:S02]  /*0580*/  @!P1 LDG.E R22, desc[UR6][R22.64] ;  /* 0x0000000616169981 */ /* 0x000f64000c1e1900 */
[----:B------:R-:W-:-:S02]  /*0590*/  @!P2 IMAD.WIDE R16, R6, 0x4, R16 ;  /* 0x000000040610a825 */ /* 0x000fc400078e0210 */
[----:B------:R-:W5:Y:S02]  /*05a0*/  @!P2 LDG.E R9, desc[UR6][R12.64] ;  /* 0x000000060c09a981 */ /* 0x000f64000c1e1900 */
[C---:B--2---:R-:W-:Y:S02]  /*05b0*/  @!P0 IMAD.WIDE R18, R8.reuse, 0x4, R18 ;  /* 0x0000000408128825 */ /* 0x044fe400078e0212 */
[----:B------:R-:W2:Y:S02]  /*05c0*/  @!P2 LDG.E R14, desc[UR6][R14.64] ;  /* 0x000000060e0ea981 */ /* 0x000ea4000c1e1900 */
[----:B------:R-:W-:Y:S02]  /*05d0*/  @!P0 IMAD.WIDE R20, R8, 0x4, R20 ;  /* 0x0000000408148825 */ /* 0x000fe400078e0214 */
[----:B------:R-:W2:Y:S04]  /*05e0*/  @!P2 LDG.E R16, desc[UR6][R16.64] ;  /* 0x000000061010a981 */ /* 0x000ea8000c1e1900 */
[----:B------:R-:W2:Y:S04]  /*05f0*/  @!P0 LDG.E R25, desc[UR6][R12.64] ;  /* 0x000000060c198981 */ /* 0x000ea8000c1e1900 */
[----:B------:R-:W2:Y:S04]  /*0600*/  @!P0 LDG.E R18, desc[UR6][R18.64] ;  /* 0x0000000612128981 */ /* 0x000ea8000c1e1900 */
[----:B------:R-:W2:Y:S01]  /*0610*/  @!P0 LDG.E R20, desc[UR6][R20.64] ;  /* 0x0000000614148981 */ /* 0x000ea2000c1e1900 */
[----:B------:R-:W-:-:S02]  /*0620*/  LEA R24, R3, R24, 0x2 ;  /* 0x0000001803187211 */ /* 0x000fc400078e10ff */
[C---:B------:R-:W-:Y:S02]  /*0630*/  LEA R4, R3.reuse, R4, 0x2 ;  /* 0x0000000403047211 */ /* 0x040fe400078e10ff */
[C---:B------:R-:W-:Y:S02]  /*0640*/  LEA R6, R3.reuse, R6, 0x2 ;  /* 0x0000000603067211 */ /* 0x040fe400078e10ff */
[----:B------:R-:W-:Y:S01]  /*0650*/  LEA R8, R3, R8, 0x2 ;  /* 0x0000000803087211 */ /* 0x000fe200078e10ff */
[----:B------:R-:W-:Y:S01]  /*0660*/  UIADD3 UR4, UPT, UPT, UR4, 0x4, URZ ;  /* 0x0000000404047890 */ /* 0x000fe2000fffe0ff */
[----:B---3--:R-:W-:Y:S01]  /*0670*/  @!P1 FADD R28, R7, R7 ;  /* 0x00000007071c9221 */ /* 0x008fe20000000000 */
[----:B----4-:R-:W-:-:S04]  /*0680*/  @!P1 FADD R7, R5, R26 ;  /* 0x0000001a05079221 */ /* 0x010fc80000000000 */
[----:B-----5:R-:W-:Y:S01]  /*0690*/  @!P1 FFMA R5, R28, R22, R7 ;  /* 0x000000161c059223 */ /* 0x020fe20000000007 */
[----:B------:R-:W-:-:S03]  /*06a0*/  @!P2 FADD R22, R9, R9 ;  /* 0x000000090916a221 */ /* 0x000fc60000000000 */
[----:B--2---:R-:W-:-:S04]  /*06b0*/  @!P2 FADD R7, R5, R14 ;  /* 0x0000000e0507a221 */ /* 0x004fc80000000000 */
[----:B------:R-:W-:Y:S01]  /*06c0*/  @!P2 FFMA R5, R22, R16, R7 ;  /* 0x000000101605a223 */ /* 0x000fe20000000007 */
[----:B------:R-:W-:Y:S01]  /*06d0*/  IADD3 R10, P1, PT, R10, 0x10, RZ ;  /* 0x000000100a0a7810 */ /* 0x000fe20007f3e0ff */
[----:B------:R-:W-:Y:S02]  /*06e0*/  @!P0 FADD R14, R25, R25 ;  /* 0x00000019190e8221 */ /* 0x000fe40000000000 */
[----:B------:R-:W-:Y:S01]  /*06f0*/  @!P0 FADD R7, R5, R18 ;  /* 0x0000001205078221 */ /* 0x000fe20000000000 */
[----:B------:R-:W-:-:S03]  /*0700*/  IADD3.X R11, PT, PT, RZ, R11, RZ, P1, !PT ;  /* 0x0000000bff0b7210 */ /* 0x000fc60000ffe4ff */
[----:B------:R-:W-:Y:S01]  /*0710*/  @!P0 FFMA R5, R14, R20, R7 ;  /* 0x000000140e058223 */ /* 0x000fe20000000007 */
[----:B------:R-:W-:Y:S06]  /*0720*/  BRA `(.L_x_3) ;  /* 0xfffffffc00087947 */ /* 0x000fec000383ffff */
.L_x_2:
[----:B------:R-:W0:Y:S02]  /*0730*/  LDC.64 R2, c[0x0][0x3a8] ;  /* 0x0000ea00ff027b82 */ /* 0x000e240000000a00 */
[----:B0-----:R-:W-:-:S05]  /*0740*/  IMAD.WIDE R2, R0, 0x4, R2 ;  /* 0x0000000400027825 */ /* 0x001fca00078e0202 */
[----:B------:R-:W-:Y:S01]  /*0750*/  STG.E desc[UR6][R2.64], R5 ;  /* 0x0000000502007986 */ /* 0x000fe2000c101906 */
[----:B------:R-:W-:Y:S05]  /*0760*/  EXIT ;  /* 0x000000000000794d */ /* 0x000fea0003800000 */
.L_x_4:
        /* <DEDUP_REMOVED lines=9> */
.L_x_60:


//--------------------- .text.image_mask_split    --------------------------
	.section	.text.image_mask_split,"ax",@progbits
	.align	128
        .global         image_mask_split
        .type           image_mask_split,@function
        .size           image_mask_split,(.L_x_55 - image_mask_split)
        .other          image_mask_split,@"STO_CUDA_ENTRY STV_DEFAULT"
image_mask_split:
.text.image_mask_split:
[----:B------:R-:W-:Y:S01]  /*0000*/  LDC R1, c[0x0][0x37c] ;  /* 0x0000df00ff017b82 */ /* 0x000fe20000000800 */
[----:B------:R-:W0:Y:S07]  /*0010*/  S2R R3, SR_TID.Y ;  /* 0x0000000000037919 */ /* 0x000e2e0000002200 */
[----:B------:R-:W0:Y:S01]  /*0020*/  S2UR UR4, SR_CTAID.Y ;  /* 0x00000000000479c3 */ /* 0x000e220000002600 */
[----:B------:R-:W1:Y:S01]  /*0030*/  S2R R13, SR_CTAID.X ;  /* 0x00000000000d7919 */ /* 0x000e620000002500 */
[----:B------:R-:W2:Y:S06]  /*0040*/  S2R R6, SR_TID.X ;  /* 0x0000000000067919 */ /* 0x000eac0000002100 */
[----:B------:R-:W0:Y:S08]  /*0050*/  LDC R0, c[0x0][0x364] ;  /* 0x0000d900ff007b82 */ /* 0x000e300000000800 */
[----:B------:R-:W3:Y:S08]  /*0060*/  LDC.64 R14, c[0x0][0x390] ;  /* 0x0000e400ff0e7b82 */ /* 0x000ef00000000a00 */
[----:B------:R-:W2:Y:S08]  /*0070*/  S2UR UR5, SR_CTAID.Z ;  /* 0x00000000000579c3 */ /* 0x000eb00000002700 */
[----:B------:R-:W2:Y:S01]  /*0080*/  LDC R9, c[0x0][0x368] ;  /* 0x0000da00ff097b82 */ /* 0x000ea20000000800 */
[----:B0-----:R-:W-:-:S04]  /*0090*/  IMAD R0, R0, UR4, R3 ;  /* 0x0000000400007c24 */ /* 0x001fc8000f8e0203 */
[----:B------:R-:W-:Y:S01]  /*00a0*/  IMAD.SHL.U32 R4, R0, 0x2, RZ ;  /* 0x0000000200047824 */ /* 0x000fe200078e00ff */
[----:B---3--:R-:W-:-:S03]  /*00b0*/  LEA.HI R3, R15, R15, RZ, 0x1 ;  /* 0x0000000f0f037211 */ /* 0x008fc600078f08ff */
[----:B------:R-:W-:Y:S01]  /*00c0*/  VIADD R2, R4, 0x1 ;  /* 0x0000000104027836 */ /* 0x000fe20000000000 */
[----:B------:R-:W-:-:S04]  /*00d0*/  SHF.R.S32.HI R11, RZ, 0x1, R3 ;  /* 0x00000001ff0b7819 */ /* 0x000fc80000011403 */
[----:B------:R-:W-:-:S04]  /*00e0*/  ISETP.GE.AND P0, PT, R2, R15, PT ;  /* 0x0000000f0200720c */ /* 0x000fc80003f06270 */
[----:B-1----:R-:W-:Y:S01]  /*00f0*/  ISETP.GE.OR P0, PT, R13, R14, P0 ;  /* 0x0000000e0d00720c */ /* 0x002fe20000706670 */
[----:B--2---:R-:W-:-:S04]  /*0100*/  IMAD R9, R9, UR5, R6 ;  /* 0x0000000509097c24 */ /* 0x004fc8000f8e0206 */
[----:B------:R-:W-:-:S08]  /*0110*/  IMAD.SHL.U32 R2, R9, 0x2, RZ ;  /* 0x0000000209027824 */ /* 0x000fd000078e00ff */
[----:B------:R-:W-:-:S05]  /*0120*/  @!P0 VIADD R6, R2, 0x1 ;  /* 0x0000000102068836 */ /* 0x000fca0000000000 */
[----:B------:R-:W-:-:S04]  /*0130*/  ISETP.LT.U32.AND P0, PT, R6, R15, !P0 ;  /* 0x0000000f0600720c */ /* 0x000fc80004701070 */
[----:B------:R-:W-:-:S04]  /*0140*/  ISETP.GE.OR P0, PT, R0, R11, !P0 ;  /* 0x0000000b0000720c */ /* 0x000fc80004706670 */
[----:B------:R-:W-:-:S13]  /*0150*/  ISETP.GE.OR P0, PT, R9, R11, P0 ;  /* 0x0000000b0900720c */ /* 0x000fda0000706670 */
[----:B------:R-:W-:Y:S05]  /*0160*/  @P0 EXIT ;  /* 0x000000000000094d */ /* 0x000fea0003800000 */
[----:B------:R-:W0:Y:S01]  /*0170*/  LDCU.64 UR6, c[0x4][URZ] ;  /* 0x01000000ff0677ac */ /* 0x000e220008000a00 */
[----:B------:R-:W-:Y:S01]  /*0180*/  IMAD R7, R11, R11, RZ ;  /* 0x0000000b0b077224 */ /* 0x000fe200078e02ff */
[CC--:B------:R-:W-:Y:S01]  /*0190*/  IADD3 R5, PT, PT, R13.reuse, R14.reuse, RZ ;  /* 0x0000000e0d057210 */ /* 0x0c0fe20007ffe0ff */
[----:B------:R-:W-:Y:S01]  /*01a0*/  IMAD R3, R13, R15, R4 ;  /* 0x0000000f0d037224 */ /* 0x000fe200078e0204 */
[----:B------:R-:W1:Y:S01]  /*01b0*/  LDCU.64 UR8, c[0x0][0x358] ;  /* 0x00006b00ff0877ac */ /* 0x000e620008000a00 */
[C-C-:B------:R-:W-:Y:S02]  /*01c0*/  IMAD R12, R14.reuse, 0x3b, R13.reuse ;  /* 0x0000003b0e0c7824 */ /* 0x140fe400078e020d */
[-C--:B------:R-:W-:Y:S01]  /*01d0*/  IMAD R4, R7, R14.reuse, RZ ;  /* 0x0000000e07047224 */ /* 0x080fe200078e02ff */
[----:B------:R-:W-:Y:S01]  /*01e0*/  UMOV UR4, URZ ;  /* 0x000000ff00047c82 */ /* 0x000fe20008000000 */
[----:B------:R-:W-:Y:S02]  /*01f0*/  IMAD R6, R11, R14, RZ ;  /* 0x0000000e0b067224 */ /* 0x000fe400078e02ff */
[----:B------:R-:W-:-:S02]  /*0200*/  IMAD R7, R14, 0x3a, R13 ;  /* 0x0000003a0e077824 */ /* 0x000fc400078e020d */
[C-C-:B------:R-:W-:Y:S02]  /*0210*/  IMAD R8, R11.reuse, R13, R0.reuse ;  /* 0x0000000d0b087224 */ /* 0x140fe400078e0200 */
[C-C-:B------:R-:W-:Y:S02]  /*0220*/  IMAD R10, R11.reuse, R5, R0.reuse ;  /* 0x000000050b0a7224 */ /* 0x140fe400078e0200 */
[C-C-:B------:R-:W-:Y:S01]  /*0230*/  IMAD R12, R11.reuse, R12, R0.reuse ;  /* 0x0000000c0b0c7224 */ /* 0x140fe200078e0200 */
[----:B0-----:R-:W-:Y:S01]  /*0240*/  UIADD3 UR5, UP0, UPT, UR6, 0x4, URZ ;  /* 0x0000000406057890 */ /* 0x001fe2000ff1e0ff */
[C---:B------:R-:W-:Y:S02]  /*0250*/  IMAD R0, R11.reuse, R7, R0 ;  /* 0x000000070b007224 */ /* 0x040fe400078e0200 */
[C---:B------:R-:W-:Y:S01]  /*0260*/  IMAD R5, R11.reuse, R6, RZ ;  /* 0x000000060b057224 */ /* 0x040fe200078e02ff */
[----:B------:R-:W-:Y:S01]  /*0270*/  UIADD3.X UR6, UPT, UPT, URZ, UR7, URZ, UP0, !UPT ;  /* 0x00000007ff067290 */ /* 0x000fe200087fe4ff */
[C-C-:B------:R-:W-:Y:S01]  /*0280*/  IMAD R6, R11.reuse, R8, R9.reuse ;  /* 0x000000080b067224 */ /* 0x140fe200078e0209 */
[----:B------:R-:W-:Y:S01]  /*0290*/  UPLOP3.LUT UP0, UPT, UPT, UPT, UPT, 0x80, 0x8 ;  /* 0x000000000008789c */ /* 0x000fe20003f0f070 */
[----:B------:R-:W-:-:S02]  /*02a0*/  IMAD R7, R11, R10, R9 ;  /* 0x0000000a0b077224 */ /* 0x000fc400078e0209 */
[C-C-:B------:R-:W-:Y:S02]  /*02b0*/  IMAD R8, R11.reuse, R12, R9.reuse ;  /* 0x0000000c0b087224 */ /* 0x140fe400078e0209 */
[----:B------:R-:W-:Y:S02]  /*02c0*/  IMAD R9, R11, R0, R9 ;  /* 0x000000000b097224 */ /* 0x000fe400078e0209 */
[----:B-1----:R-:W-:-:S07]  /*02d0*/  IMAD R36, R5, 0x1d, RZ ;  /* 0x0000001d05247824 */ /* 0x002fce00078e02ff */
.L_x_32:
[----:B0-----:R-:W0:Y:S01]  /*02e0*/  LDC.64 R14, c[0x0][0x380] ;  /* 0x0000e000ff0e7b82 */ /* 0x001e220000000a00 */
[----:B-1----:R-:W1:Y:S01]  /*02f0*/  LDCU UR7, c[0x0][0x394] ;  /* 0x00007280ff0777ac */ /* 0x002e620008000800 */
[----:B--2---:R-:W-:Y:S01]  /*0300*/  VIADD R11, R3, UR4 ;  /* 0x00000004030b7c36 */ /* 0x004fe20008000000 */
[----:B------:R-:W-:Y:S01]  /*0310*/  MOV R39, R8 ;  /* 0x0000000800277202 */ /* 0x000fe20000000f00 */
[----:B------:R-:W-:Y:S01]  /*0320*/  IMAD.MOV.U32 R37, RZ, RZ, R6 ;  /* 0x000000ffff257224 */ /* 0x000fe200078e0006 */
[----:B------:R-:W-:Y:S01]  /*0330*/  UPLOP3.LUT UP1, UPT, UPT, UPT, UP0, 0x80, 0x8 ;  /* 0x000000000008789c */ /* 0x000fe20003f2f000 */
[----:B------:R-:W-:Y:S01]  /*0340*/  IMAD.MOV.U32 R38, RZ, RZ, R9 ;  /* 0x000000ffff267224 */ /* 0x000fe200078e0009 */
[----:B------:R-:W-:Y:S01]  /*0350*/  UMOV UR4, URZ ;  /* 0x000000ff00047c82 */ /* 0x000fe20008000000 */
[----:B------:R-:W2:Y:S01]  /*0360*/  LDC.64 R12, c[0x0][0x388] ;  /* 0x0000e200ff0c7b82 */ /* 0x000ea20000000a00 */
[----:B------:R-:W-:Y:S02]  /*0370*/  IMAD.MOV.U32 R40, RZ, RZ, R7 ;  /* 0x000000ffff287224 */ /* 0x000fe400078e0007 */
[----:B------:R-:W-:-:S02]  /*0380*/  IMAD.U32 R10, RZ, RZ, UR5 ;  /* 0x00000005ff0a7e24 */ /* 0x000fc4000f8e00ff */
[----:B-1----:R-:W-:-:S04]  /*0390*/  IMAD R11, R11, UR7, R2 ;  /* 0x000000070b0b7c24 */ /* 0x002fc8000f8e0202 */
[----:B0-----:R-:W-:-:S04]  /*03a0*/  IMAD.WIDE R14, R11, 0x4, R14 ;  /* 0x000000040b0e7825 */ /* 0x001fc800078e020e */
[----:B--2---:R-:W-:-:S04]  /*03b0*/  IMAD.WIDE R12, R11, 0x4, R12 ;  /* 0x000000040b0c7825 */ /* 0x004fc800078e020c */
[----:B------:R-:W-:-:S07]  /*03c0*/  IMAD.U32 R11, RZ, RZ, UR6 ;  /* 0x00000006ff0b7e24 */ /* 0x000fce000f8e00ff */
.L_x_17:
[----:B-1----:R-:W2:Y:S04]  /*03d0*/  LDG.E.CONSTANT R16, desc[UR8][R10.64+-0x4] ;  /* 0xfffffc080a107981 */ /* 0x002ea8000c1e9900 */
[----:B------:R-:W3:Y:S01]  /*03e0*/  LDG.E R0, desc[UR8][R14.64] ;  /* 0x000000080e007981 */ /* 0x000ee2000c1e1900 */
[----:B------:R-:W-:Y:S01]  /*03f0*/  BSSY.RECONVERGENT B0, `(.L_x_5) ;  /* 0x000002f000007945 */ /* 0x000fe20003800200 */
[----:B--2---:R-:W-:-:S04]  /*0400*/  I2FP.F32.S32 R17, R16 ;  /* 0x0000001000117245 */ /* 0x004fc80000201400 */
[----:B---3--:R-:W-:-:S13]  /*0410*/  FSETP.NEU.AND P0, PT, R0, R17, PT ;  /* 0x000000110000720b */ /* 0x008fda0003f0d000 */
[----:B0-----:R-:W-:Y:S05]  /*0420*/  @P0 BRA `(.L_x_6) ;  /* 0x0000000000ac0947 */ /* 0x001fea0003800000 */
[----:B------:R-:W0:Y:S01]  /*0430*/  LDC.64 R32, c[0x0][0x398] ;  /* 0x0000e600ff207b82 */ /* 0x000e220000000a00 */
[----:B------:R-:W2:Y:S01]  /*0440*/  LDG.E R0, desc[UR8][R12.64] ;  /* 0x000000080c007981 */ /* 0x000ea2000c1e1900 */
[----:B0-----:R-:W-:-:S05]  /*0450*/  IMAD.WIDE R32, R37, 0x4, R32 ;  /* 0x0000000425207825 */ /* 0x001fca00078e0220 */
[----:B------:R-:W2:Y:S02]  /*0460*/  LDG.E R17, desc[UR8][R32.64] ;  /* 0x0000000820117981 */ /* 0x000ea4000c1e1900 */
[----:B--2---:R-:W-:-:S05]  /*0470*/  FADD R19, R0, R17 ;  /* 0x0000001100137221 */ /* 0x004fca0000000000 */
[----:B------:R0:W-:Y:S04]  /*0480*/  STG.E desc[UR8][R32.64], R19 ;  /* 0x0000001320007986 */ /* 0x0001e8000c101908 */
[----:B------:R-:W2:Y:S01]  /*0490*/  LDG.E R42, desc[UR8][R12.64] ;  /* 0x000000080c2a7981 */ /* 0x000ea2000c1e1900 */
[----:B------:R-:W-:Y:S01]  /*04a0*/  BSSY.RECONVERGENT B1, `(.L_x_7) ;  /* 0x0000006000017945 */ /* 0x000fe20003800200 */
[----:B------:R-:W-:Y:S01]  /*04b0*/  MOV R0, 0x500 ;  /* 0x0000050000007802 */ /* 0x000fe20000000f00 */
[----:B--2---:R-:W1:Y:S02]  /*04c0*/  F2F.F64.F32 R34, R42 ;  /* 0x0000002a00227310 */ /* 0x004e640000201800 */
[----:B-1----:R-:W-:-:S10]  /*04d0*/  DADD R16, -RZ, |R34| ;  /* 0x00000000ff107229 */ /* 0x002fd40000000522 */
[----:B0-----:R-:W-:-:S07]  /*04e0*/  MOV R41, R17 ;  /* 0x0000001100297202 */ /* 0x001fce0000000f00 */
[----:B------:R-:W-:Y:S05]  /*04f0*/  CALL.REL.NOINC `($image_mask_split$__internal_accurate_pow) ;  /* 0x0000000c00447944 */ /* 0x000fea0003c00000 */
[----:B------:R-:W-:Y:S05]  /*0500*/  BSYNC.RECONVERGENT B1 ;  /* 0x0000000000017941 */ /* 0x000fea0003800200 */
.L_x_7:
[----:B------:R-:W-:-:S05]  /*0510*/  IMAD.WIDE R32, R36, 0x4, R32 ;  /* 0x0000000424207825 */ /* 0x000fca00078e0220 */
[----:B------:R-:W2:Y:S01]  /*0520*/  LDG.E R22, desc[UR8][R32.64] ;  /* 0x0000000820167981 */ /* 0x000ea2000c1e1900 */
[----:B------:R-:W-:Y:S01]  /*0530*/  DADD R18, R34, 2 ;  /* 0x4000000022127429 */ /* 0x000fe20000000000 */
[C---:B------:R-:W-:Y:S01]  /*0540*/  FSETP.NEU.AND P1, PT, R42.reuse, RZ, PT ;  /* 0x000000ff2a00720b */ /* 0x040fe20003f2d000 */
[----:B------:R-:W-:Y:S01]  /*0550*/  BSSY.RECONVERGENT B1, `(.L_x_8) ;  /* 0x000000e000017945 */ /* 0x000fe20003800200 */
[----:B------:R-:W-:Y:S02]  /*0560*/  FSETP.NEU.AND P0, PT, R42, 1, PT ;  /* 0x3f8000002a00780b */ /* 0x000fe40003f0d000 */
[----:B------:R-:W-:Y:S02]  /*0570*/  FSEL R20, R17, RZ, P1 ;  /* 0x000000ff11147208 */ /* 0x000fe40000800000 */
[----:B------:R-:W-:-:S03]  /*0580*/  FSEL R21, R16, RZ, P1 ;  /* 0x000000ff10157208 */ /* 0x000fc60000800000 */
[----:B------:R-:W-:-:S04]  /*0590*/  LOP3.LUT R0, R19, 0x7ff00000, RZ, 0xc0, !PT ;  /* 0x7ff0000013007812 */ /* 0x000fc800078ec0ff */
[----:B------:R-:W-:Y:S01]  /*05a0*/  ISETP.NE.AND P2, PT, R0, 0x7ff00000, PT ;  /* 0x7ff000000000780c */ /* 0x000fe20003f45270 */
[----:B--2---:R0:W1:-:S12]  /*05b0*/  F2F.F64.F32 R18, R22 ;  /* 0x0000001600127310 */ /* 0x0040580000201800 */
[----:B------:R-:W-:Y:S05]  /*05c0*/  @P2 BRA `(.L_x_9) ;  /* 0x0000000000182947 */ /* 0x000fea0003800000 */
[----:B------:R-:W-:-:S13]  /*05d0*/  FSETP.NAN.AND P1, PT, R42, R42, PT ;  /* 0x0000002a2a00720b */ /* 0x000fda0003f28000 */
[----:B------:R-:W-:Y:S01]  /*05e0*/  @P1 DADD R20, R34, 2 ;  /* 0x4000000022141429 */ /* 0x000fe20000000000 */
[----:B------:R-:W-:Y:S10]  /*05f0*/  @P1 BRA `(.L_x_9) ;  /* 0x00000000000c1947 */ /* 0x000ff40003800000 */
[----:B------:R-:W-:-:S14]  /*0600*/  DSETP.NEU.AND P1, PT, |R34|, +INF , PT ;  /* 0x7ff000002200742a */ /* 0x000fdc0003f2d200 */
[----:B------:R-:W-:Y:S02]  /*0610*/  @!P1 IMAD.MOV.U32 R20, RZ, RZ, 0x0 ;  /* 0x00000000ff149424 */ /* 0x000fe400078e00ff */
[----:B------:R-:W-:-:S07]  /*0620*/  @!P1 IMAD.MOV.U32 R21, RZ, RZ, 0x7ff00000 ;  /* 0x7ff00000ff159424 */ /* 0x000fce00078e00ff */
.L_x_9:
[----:B------:R-:W-:Y:S05]  /*0630*/  BSYNC.RECONVERGENT B1 ;  /* 0x0000000000017941 */ /* 0x000fea0003800200 */
.L_x_8:
[----:B------:R-:W-:Y:S01]  /*0640*/  FSEL R20, R20, RZ, P0 ;  /* 0x000000ff14147208 */ /* 0x000fe20000000000 */
[----:B------:R-:W2:Y:S01]  /*0650*/  LDC.64 R16, c[0x0][0x398] ;  /* 0x0000e600ff107b82 */ /* 0x000ea20000000a00 */
[----:B------:R-:W-:-:S06]  /*0660*/  FSEL R21, R21, 1.875, P0 ;  /* 0x3ff0000015157808 */ /* 0x000fcc0000000000 */
[----:B-1----:R-:W-:-:S10]  /*0670*/  DADD R18, R18, R20 ;  /* 0x0000000012127229 */ /* 0x002fd40000000014 */
[----:B------:R-:W1:Y:S01]  /*0680*/  F2F.F32.F64 R19, R18 ;  /* 0x0000001200137310 */ /* 0x000e620000301000 */
[----:B--2---:R-:W-:Y:S01]  /*0690*/  IMAD.WIDE R16, R38, 0x4, R16 ;  /* 0x0000000426107825 */ /* 0x004fe200078e0210 */
[----:B-1----:R1:W-:Y:S04]  /*06a0*/  STG.E desc[UR8][R32.64], R19 ;  /* 0x0000001320007986 */ /* 0x0023e8000c101908 */
[----:B------:R-:W2:Y:S02]  /*06b0*/  LDG.E R0, desc[UR8][R16.64] ;  /* 0x0000000810007981 */ /* 0x000ea4000c1e1900 */
[----:B--2---:R-:W-:-:S05]  /*06c0*/  FADD R21, R0, 1 ;  /* 0x3f80000000157421 */ /* 0x004fca0000000000 */
[----:B------:R1:W-:Y:S02]  /*06d0*/  STG.E desc[UR8][R16.64], R21 ;  /* 0x0000001510007986 */ /* 0x0003e4000c101908 */
.L_x_6:
[----:B------:R-:W-:Y:S05]  /*06e0*/  BSYNC.RECONVERGENT B0 ;  /* 0x0000000000007941 */ /* 0x000fea0003800200 */
.L_x_5:
[----:B------:R-:W-:-:S09]  /*06f0*/  UISETP.NE.AND UP0, UPT, UR4, 0x1c, UPT ;  /* 0x0000001c0400788c */ /* 0x000fd2000bf05270 */
[----:B------:R-:W-:Y:S05]  /*0700*/  BRA.U !UP0, `(.L_x_10) ;  /* 0x0000000108f07547 */ /* 0x000fea000b800000 */
[----:B-1----:R-:W2:Y:S04]  /*0710*/  LDG.E.CONSTANT R16, desc[UR8][R10.64] ;  /* 0x000000080a107981 */ /* 0x002ea8000c1e9900 */
[----:B------:R-:W3:Y:S01]  /*0720*/  LDG.E R0, desc[UR8][R14.64] ;  /* 0x000000080e007981 */ /* 0x000ee2000c1e1900 */
[----:B------:R-:W-:Y:S01]  /*0730*/  BSSY.RECONVERGENT B0, `(.L_x_11) ;  /* 0x0000031000007945 */ /* 0x000fe20003800200 */
[----:B--2---:R-:W-:-:S04]  /*0740*/  I2FP.F32.S32 R17, R16 ;  /* 0x0000001000117245 */ /* 0x004fc80000201400 */
[----:B---3--:R-:W-:-:S13]  /*0750*/  FSETP.NEU.AND P0, PT, R0, R17, PT ;  /* 0x000000110000720b */ /* 0x008fda0003f0d000 */
[----:B------:R-:W-:Y:S05]  /*0760*/  @P0 BRA `(.L_x_12) ;  /* 0x0000000000b40947 */ /* 0x000fea0003800000 */
[----:B------:R-:W1:Y:S01]  /*0770*/  LDC.64 R32, c[0x0][0x398] ;  /* 0x0000e600ff207b82 */ /* 0x000e620000000a00 */
[----:B------:R-:W2:Y:S01]  /*0780*/  LDG.E R0, desc[UR8][R12.64] ;  /* 0x000000080c007981 */ /* 0x000ea2000c1e1900 */
[----:B-1----:R-:W-:-:S05]  /*0790*/  IMAD.WIDE R32, R40, 0x4, R32 ;  /* 0x0000000428207825 */ /* 0x002fca00078e0220 */
[----:B------:R-:W2:Y:S02]  /*07a0*/  LDG.E R17, desc[UR8][R32.64] ;  /* 0x0000000820117981 */ /* 0x000ea4000c1e1900 */
[----:B--2---:R-:W-:-:S05]  /*07b0*/  FADD R19, R0, R17 ;  /* 0x0000001100137221 */ /* 0x004fca0000000000 */
[----:B------:R1:W-:Y:S04]  /*07c0*/  STG.E desc[UR8][R32.64], R19 ;  /* 0x0000001320007986 */ /* 0x0003e8000c101908 */
[----:B------:R-:W2:Y:S01]  /*07d0*/  LDG.E R42, desc[UR8][R12.64] ;  /* 0x000000080c2a7981 */ /* 0x000ea2000c1e1900 */
[----:B------:R-:W-:Y:S01]  /*07e0*/  BSSY.RECONVERGENT B1, `(.L_x_13) ;  /* 0x0000006000017945 */ /* 0x000fe20003800200 */
[----:B------:R-:W-:Y:S01]  /*07f0*/  MOV R0, 0x840 ;  /* 0x0000084000007802 */ /* 0x000fe20000000f00 */
[----:B--2---:R-:W2:Y:S02]  /*0800*/  F2F.F64.F32 R34, R42 ;  /* 0x0000002a00227310 */ /* 0x004ea40000201800 */
[----:B--2---:R-:W-:-:S10]  /*0810*/  DADD R16, -RZ, |R34| ;  /* 0x00000000ff107229 */ /* 0x004fd40000000522 */
[----:B-1----:R-:W-:-:S07]  /*0820*/  IMAD.MOV.U32 R41, RZ, RZ, R17 ;  /* 0x000000ffff297224 */ /* 0x002fce00078e0011 */
[----:B0-----:R-:W-:Y:S05]  /*0830*/  CALL.REL.NOINC `($image_mask_split$__internal_accurate_pow) ;  /* 0x0000000800747944 */ /* 0x001fea0003c00000 */
[----:B------:R-:W-:Y:S05]  /*0840*/  BSYNC.RECONVERGENT B1 ;  /* 0x0000000000017941 */ /* 0x000fea0003800200 */
.L_x_13:
[----:B------:R-:W-:Y:S01]  /*0850*/  DADD R18, R34, 2 ;  /* 0x4000000022127429 */ /* 0x000fe20000000000 */
[----:B------:R-:W-:Y:S01]  /*0860*/  FSETP.NEU.AND P0, PT, R42, RZ, PT ;  /* 0x000000ff2a00720b */ /* 0x000fe20003f0d000 */
[----:B------:R-:W-:Y:S08]  /*0870*/  BSSY.RECONVERGENT B1, `(.L_x_14) ;  /* 0x000000e000017945 */ /* 0x000ff00003800200 */
[----:B------:R-:W-:-:S02]  /*0880*/  LOP3.LUT R18, R19, 0x7ff00000, RZ, 0xc0, !PT ;  /* 0x7ff0000013127812 */ /* 0x000fc400078ec0ff */
[----:B------:R-:W-:Y:S02]  /*0890*/  FSEL R19, R16, RZ, P0 ;  /* 0x000000ff10137208 */ /* 0x000fe40000000000 */
[----:B------:R-:W-:Y:S02]  /*08a0*/  ISETP.NE.AND P1, PT, R18, 0x7ff00000, PT ;  /* 0x7ff000001200780c */ /* 0x000fe40003f25270 */
[----:B------:R-:W-:-:S11]  /*08b0*/  FSEL R18, R17, RZ, P0 ;  /* 0x000000ff11127208 */ /* 0x000fd60000000000 */
[----:B------:R-:W-:Y:S05]  /*08c0*/  @P1 BRA `(.L_x_15) ;  /* 0x0000000000201947 */ /* 0x000fea0003800000 */
[----:B------:R-:W-:-:S13]  /*08d0*/  FSETP.NAN.AND P0, PT, R42, R42, PT ;  /* 0x0000002a2a00720b */ /* 0x000fda0003f08000 */
[----:B------:R-:W-:Y:S05]  /*08e0*/  @P0 BRA `(.L_x_16) ;  /* 0x0000000000140947 */ /* 0x000fea0003800000 */
[----:B------:R-:W-:-:S14]  /*08f0*/  DSETP.NEU.AND P0, PT, |R34|, +INF , PT ;  /* 0x7ff000002200742a */ /* 0x000fdc0003f0d200 */
[----:B------:R-:W-:Y:S05]  /*0900*/  @P0 BRA `(.L_x_15) ;  /* 0x0000000000100947 */ /* 0x000fea0003800000 */
[----:B------:R-:W-:Y:S01]  /*0910*/  MOV R18, 0x0 ;  /* 0x0000000000127802 */ /* 0x000fe20000000f00 */
[----:B------:R-:W-:Y:S01]  /*0920*/  IMAD.MOV.U32 R19, RZ, RZ, 0x7ff00000 ;  /* 0x7ff00000ff137424 */ /* 0x000fe200078e00ff */
[----:B------:R-:W-:Y:S06]  /*0930*/  BRA `(.L_x_15) ;  /* 0x0000000000047947 */ /* 0x000fec0003800000 */
.L_x_16:
[----:B------:R-:W-:-:S11]  /*0940*/  DADD R18, R34, 2 ;  /* 0x4000000022127429 */ /* 0x000fd60000000000 */
.L_x_15:
[----:B------:R-:W-:Y:S05]  /*0950*/  BSYNC.RECONVERGENT B1 ;  /* 0x0000000000017941 */ /* 0x000fea0003800200 */
.L_x_14:
[----:B------:R-:W-:Y:S01]  /*0960*/  IMAD.WIDE R32, R36, 0x4, R32 ;  /* 0x0000000424207825 */ /* 0x000fe200078e0220 */
[----:B------:R-:W-:Y:S01]  /*0970*/  FSETP.NEU.AND P0, PT, R42, 1, PT ;  /* 0x3f8000002a00780b */ /* 0x000fe20003f0d000 */
[----:B------:R-:W0:Y:S03]  /*0980*/  LDC.64 R16, c[0x0][0x398] ;  /* 0x0000e600ff107b82 */ /* 0x000e260000000a00 */
[----:B------:R-:W2:Y:S01]  /*0990*/  LDG.E R0, desc[UR8][R32.64] ;  /* 0x0000000820007981 */ /* 0x000ea2000c1e1900 */
[----:B------:R-:W-:Y:S02]  /*09a0*/  FSEL R18, R18, RZ, P0 ;  /* 0x000000ff12127208 */ /* 0x000fe40000000000 */
[----:B------:R-:W-:Y:S01]  /*09b0*/  FSEL R19, R19, 1.875, P0 ;  /* 0x3ff0000013137808 */ /* 0x000fe20000000000 */
[----:B0-----:R-:W-:Y:S01]  /*09c0*/  IMAD.WIDE R16, R39, 0x4, R16 ;  /* 0x0000000427107825 */ /* 0x001fe200078e0210 */
[----:B--2---:R-:W0:Y:S04]  /*09d0*/  F2F.F64.F32 R20, R0 ;  /* 0x0000000000147310 */ /* 0x004e280000201800 */
[----:B0-----:R-:W-:-:S10]  /*09e0*/  DADD R20, R20, R18 ;  /* 0x0000000014147229 */ /* 0x001fd40000000012 */
[----:B------:R-:W0:Y:S02]  /*09f0*/  F2F.F32.F64 R21, R20 ;  /* 0x0000001400157310 */ /* 0x000e240000301000 */
[----:B0-----:R1:W-:Y:S04]  /*0a00*/  STG.E desc[UR8][R32.64], R21 ;  /* 0x0000001520007986 */ /* 0x0013e8000c101908 */
[----:B------:R-:W2:Y:S02]  /*0a10*/  LDG.E R18, desc[UR8][R16.64] ;  /* 0x0000000810127981 */ /* 0x000ea4000c1e1900 */
[----:B--2---:R-:W-:-:S05]  /*0a20*/  FADD R19, R18, 1 ;  /* 0x3f80000012137421 */ /* 0x004fca0000000000 */
[----:B------:R1:W-:Y:S02]  /*0a30*/  STG.E desc[UR8][R16.64], R19 ;  /* 0x0000001310007986 */ /* 0x0003e4000c101908 */
.L_x_12:
[----:B------:R-:W-:Y:S05]  /*0a40*/  BSYNC.RECONVERGENT B0 ;  /* 0x0000000000007941 */ /* 0x000fea0003800200 */
.L_x_11:
[----:B------:R-:W-:Y:S01]  /*0a50*/  IADD3 R10, P0, PT, R10, 0x8, RZ ;  /* 0x000000080a0a7810 */ /* 0x000fe20007f1e0ff */
[C---:B------:R-:W-:Y:S01]  /*0a60*/  IMAD R40, R4.reuse, 0x2, R40 ;  /* 0x0000000204287824 */ /* 0x040fe200078e0228 */
[C---:B------:R-:W-:Y:S01]  /*0a70*/  LEA R39, R4.reuse, R39, 0x1 ;  /* 0x0000002704277211 */ /* 0x040fe200078e08ff */
[C---:B------:R-:W-:Y:S01]  /*0a80*/  IMAD R38, R4.reuse, 0x2, R38 ;  /* 0x0000000204267824 */ /* 0x040fe200078e0226 */
[----:B------:R-:W-:Y:S01]  /*0a90*/  UIADD3 UR4, UPT, UPT, UR4, 0x2, URZ ;  /* 0x0000000204047890 */ /* 0x000fe2000fffe0ff */
[----:B------:R-:W-:Y:S02]  /*0aa0*/  IMAD.X R11, RZ, RZ, R11, P0 ;  /* 0x000000ffff0b7224 */ /* 0x000fe400000e060b */
[----:B------:R-:W-:Y:S01]  /*0ab0*/  IMAD R37, R4, 0x2, R37 ;  /* 0x0000000204257824 */ /* 0x000fe200078e0225 */
[----:B------:R-:W-:Y:S08]  /*0ac0*/  BRA `(.L_x_17) ;  /* 0xfffffff800407947 */ /* 0x000ff0000383ffff */
.L_x_10:
[----:B------:R-:W2:Y:S01]  /*0ad0*/  LDC.64 R10, c[0x0][0x398] ;  /* 0x0000e600ff0a7b82 */ /* 0x000ea20000000a00 */
[----:B------:R-:W-:-:S07]  /*0ae0*/  IMAD.MOV.U32 R37, RZ, RZ, RZ ;  /* 0x000000ffff257224 */ /* 0x000fce00078e00ff */
.L_x_31:
[----:B-1----:R-:W3:Y:S01]  /*0af0*/  LDC.64 R42, c[0x4][RZ] ;  /* 0x01000000ff2a7b82 */ /* 0x002ee20000000a00 */
[----:B------:R-:W4:Y:S01]  /*0b00*/  LDG.E R0, desc[UR8][R14.64+0x4] ;  /* 0x000004080e007981 */ /* 0x000f22000c1e1900 */
[----:B---3--:R-:W-:-:S05]  /*0b10*/  IMAD.WIDE.U32 R42, R37, 0x4, R42 ;  /* 0x00000004252a7825 */ /* 0x008fca00078e002a */
[----:B-1----:R-:W3:Y:S01]  /*0b20*/  LDG.E.CONSTANT R16, desc[UR8][R42.64] ;  /* 0x000000082a107981 */ /* 0x002ee2000c1e9900 */
[----:B------:R-:W-:Y:S01]  /*0b30*/  BSSY.RECONVERGENT B0, `(.L_x_18) ;  /* 0x0000031000007945 */ /* 0x000fe20003800200 */
[----:B------:R-:W-:Y:S01]  /*0b40*/  IMAD R38, R5, R37, R6 ;  /* 0x0000002505267224 */ /* 0x000fe200078e0206 */
[----:B---3--:R-:W-:-:S04]  /*0b50*/  I2FP.F32.S32 R17, R16 ;  /* 0x0000001000117245 */ /* 0x008fc80000201400 */
[----:B----4-:R-:W-:-:S13]  /*0b60*/  FSETP.NEU.AND P0, PT, R0, R17, PT ;  /* 0x000000110000720b */ /* 0x010fda0003f0d000 */
[----:B------:R-:W-:Y:S05]  /*0b70*/  @P0 BRA `(.L_x_19) ;  /* 0x0000000000b00947 */ /* 0x000fea0003800000 */
[----:B--2---:R-:W-:Y:S01]  /*0b80*/  IMAD.WIDE R34, R38, 0x4, R10 ;  /* 0x0000000426227825 */ /* 0x004fe200078e020a */
[----:B------:R-:W2:Y:S04]  /*0b90*/  LDG.E R0, desc[UR8][R12.64+0x4] ;  /* 0x000004080c007981 */ /* 0x000ea8000c1e1900 */
        /* <DEDUP_REMOVED lines=8> */
[----:B-1----:R-:W-:-:S07]  /*0c20*/  MOV R41, R17 ;  /* 0x0000001100297202 */ /* 0x002fce0000000f00 */
[----:B0-----:R-:W-:Y:S05]  /*0c30*/  CALL.REL.NOINC `($image_mask_split$__internal_accurate_pow) ;  /* 0x0000000400747944 */ /* 0x001fea0003c00000 */
[----:B------:R-:W-:Y:S05]  /*0c40*/  BSYNC.RECONVERGENT B1 ;  /* 0x0000000000017941 */ /* 0x000fea0003800200 */
.L_x_20:
        /* <DEDUP_REMOVED lines=12> */
[----:B------:R-:W-:Y:S02]  /*0d10*/  IMAD.MOV.U32 R18, RZ, RZ, 0x0 ;  /* 0x00000000ff127424 */ /* 0x000fe400078e00ff */
[----:B------:R-:W-:Y:S01]  /*0d20*/  IMAD.MOV.U32 R19, RZ, RZ, 0x7ff00000 ;  /* 0x7ff00000ff137424 */ /* 0x000fe200078e00ff */
[----:B------:R-:W-:Y:S06]  /*0d30*/  BRA `(.L_x_22) ;  /* 0x0000000000047947 */ /* 0x000fec0003800000 */
.L_x_23:
[----:B------:R-:W-:-:S11]  /*0d40*/  DADD R18, R32, 2 ;  /* 0x4000000020127429 */ /* 0x000fd60000000000 */
.L_x_22:
[----:B------:R-:W-:Y:S05]  /*0d50*/  BSYNC.RECONVERGENT B1 ;  /* 0x0000000000017941 */ /* 0x000fea0003800200 */
.L_x_21:
[----:B------:R-:W-:-:S05]  /*0d60*/  IMAD.WIDE R34, R36, 0x4, R34 ;  /* 0x0000000424227825 */ /* 0x000fca00078e0222 */
[----:B------:R-:W2:Y:S01]  /*0d70*/  LDG.E R0, desc[UR8][R34.64] ;  /* 0x0000000822007981 */ /* 0x000ea2000c1e1900 */
[----:B------:R-:W-:-:S04]  /*0d80*/  FSETP.NEU.AND P0, PT, R39, 1, PT ;  /* 0x3f8000002700780b */ /* 0x000fc80003f0d000 */
[----:B------:R-:W-:Y:S02]  /*0d90*/  FSEL R18, R18, RZ, P0 ;  /* 0x000000ff12127208 */ /* 0x000fe40000000000 */
[----:B------:R-:W-:Y:S01]  /*0da0*/  FSEL R19, R19, 1.875, P0 ;  /* 0x3ff0000013137808 */ /* 0x000fe20000000000 */
[----:B--2---:R-:W0:Y:S05]  /*0db0*/  F2F.F64.F32 R16, R0 ;  /* 0x0000000000107310 */ /* 0x004e2a0000201800 */
[----:B0-----:R-:W-:Y:S01]  /*0dc0*/  DADD R16, R16, R18 ;  /* 0x0000000010107229 */ /* 0x001fe20000000012 */
[----:B------:R-:W-:-:S05]  /*0dd0*/  IADD3 R19, PT, PT, R36, R38, R36 ;  /* 0x0000002624137210 */ /* 0x000fca0007ffe024 */
[----:B------:R-:W-:-:S04]  /*0de0*/  IMAD.WIDE R18, R19, 0x4, R10 ;  /* 0x0000000413127825 */ /* 0x000fc800078e020a */
[----:B------:R-:W0:Y:S02]  /*0df0*/  F2F.F32.F64 R17, R16 ;  /* 0x0000001000117310 */ /* 0x000e240000301000 */
[----:B0-----:R1:W-:Y:S04]  /*0e00*/  STG.E desc[UR8][R34.64], R17 ;  /* 0x0000001122007986 */ /* 0x0013e8000c101908 */
[----:B------:R-:W2:Y:S02]  /*0e10*/  LDG.E R20, desc[UR8][R18.64] ;  /* 0x0000000812147981 */ /* 0x000ea4000c1e1900 */
[----:B--2---:R-:W-:-:S05]  /*0e20*/  FADD R21, R20, 1 ;  /* 0x3f80000014157421 */ /* 0x004fca0000000000 */
[----:B------:R1:W-:Y:S02]  /*0e30*/  STG.E desc[UR8][R18.64], R21 ;  /* 0x0000001512007986 */ /* 0x0003e4000c101908 */
.L_x_19:
[----:B------:R-:W-:Y:S05]  /*0e40*/  BSYNC.RECONVERGENT B0 ;  /* 0x0000000000007941 */ /* 0x000fea0003800200 */
.L_x_18:
[----:B------:R-:W-:-:S13]  /*0e50*/  ISETP.NE.AND P0, PT, R37, 0x1c, PT ;  /* 0x0000001c2500780c */ /* 0x000fda0003f05270 */
[----:B------:R-:W-:Y:S05]  /*0e60*/  @!P0 BRA `(.L_x_24) ;  /* 0x0000000000d88947 */ /* 0x000fea0003800000 */
[----:B------:R-:W1:Y:S04]  /*0e70*/  LDG.E.CONSTANT R42, desc[UR8][R42.64+0x4] ;  /* 0x000004082a2a7981 */ /* 0x000e68000c1e9900 */
[----:B------:R-:W3:Y:S01]  /*0e80*/  LDG.E R0, desc[UR8][R14.64+0x4] ;  /* 0x000004080e007981 */ /* 0x000ee2000c1e1900 */
[----:B------:R-:W-:Y:S01]  /*0e90*/  BSSY.RECONVERGENT B0, `(.L_x_25) ;  /* 0x0000031000007945 */ /* 0x000fe20003800200 */
[----:B-1----:R-:W-:-:S04]  /*0ea0*/  I2FP.F32.S32 R17, R42 ;  /* 0x0000002a00117245 */ /* 0x002fc80000201400 */
[----:B---3--:R-:W-:-:S13]  /*0eb0*/  FSETP.NEU.AND P0, PT, R0, R17, PT ;  /* 0x000000110000720b */ /* 0x008fda0003f0d000 */
[----:B------:R-:W-:Y:S05]  /*0ec0*/  @P0 BRA `(.L_x_26) ;  /* 0x0000000000b40947 */ /* 0x000fea0003800000 */
[----:B------:R-:W-:Y:S01]  /*0ed0*/  IMAD.IADD R38, R5, 0x1, R38 ;  /* 0x0000000105267824 */ /* 0x000fe200078e0226 */
[----:B------:R-:W3:Y:S03]  /*0ee0*/  LDG.E R0, desc[UR8][R12.64+0x4] ;  /* 0x000004080c007981 */ /* 0x000ee6000c1e1900 */
[----:B--2---:R-:W-:-:S05]  /*0ef0*/  IMAD.WIDE R42, R38, 0x4, R10 ;  /* 0x00000004262a7825 */ /* 0x004fca00078e020a */
[----:B------:R-:W3:Y:S02]  /*0f00*/  LDG.E R17, desc[UR8][R42.64] ;  /* 0x000000082a117981 */ /* 0x000ee4000c1e1900 */
[----:B---3--:R-:W-:-:S05]  /*0f10*/  FADD R19, R0, R17 ;  /* 0x0000001100137221 */ /* 0x008fca0000000000 */
        /* <DEDUP_REMOVED lines=9> */
.L_x_27:
        /* <DEDUP_REMOVED lines=15> */
.L_x_30:
[----:B------:R-:W-:-:S11]  /*10a0*/  DADD R18, R34, 2 ;  /* 0x4000000022127429 */ /* 0x000fd60000000000 */
.L_x_29:
[----:B------:R-:W-:Y:S05]  /*10b0*/  BSYNC.RECONVERGENT B1 ;  /* 0x0000000000017941 */ /* 0x000fea0003800200 */
.L_x_28:
        /* <DEDUP_REMOVED lines=14> */
.L_x_26:
[----:B------:R-:W-:Y:S05]  /*11a0*/  BSYNC.RECONVERGENT B0 ;  /* 0x0000000000007941 */ /* 0x000fea0003800200 */
.L_x_25:
[----:B------:R-:W-:Y:S01]  /*11b0*/  VIADD R37, R37, 0x2 ;  /* 0x0000000225257836 */ /* 0x000fe20000000000 */
[----:B------:R-:W-:Y:S06]  /*11c0*/  BRA `(.L_x_31) ;  /* 0xfffffff800487947 */ /* 0x000fec000383ffff */
.L_x_24:
[----:B------:R-:W-:Y:S01]  /*11d0*/  UPLOP3.LUT UP0, UPT, UPT, UPT, UPT, 0x40, 0x4 ;  /* 0x000000000004789c */ /* 0x000fe20003f0e870 */
[----:B------:R-:W-:Y:S01]  /*11e0*/  UMOV UR4, 0x1 ;  /* 0x0000000100047882 */ /* 0x000fe20000000000 */
[----:B------:R-:W-:Y:S09]  /*11f0*/  BRA.U UP1, `(.L_x_32) ;  /* 0xfffffff101387547 */ /* 0x000ff2000b83ffff */
[----:B------:R-:W-:Y:S05]  /*1200*/  EXIT ;  /* 0x000000000000794d */ /* 0x000fea0003800000 */
        .type           $image_mask_split$__internal_accurate_pow,@function
        .size           $image_mask_split$__internal_accurate_pow,(.L_x_55 - $image_mask_split$__internal_accurate_pow)
$image_mask_split$__internal_accurate_pow:
[----:B------:R-:W-:Y:S01]  /*1210*/  ISETP.GT.U32.AND P0, PT, R41, 0xfffff, PT ;  /* 0x000fffff2900780c */ /* 0x000fe20003f04070 */
[----:B------:R-:W-:Y:S01]  /*1220*/  IMAD.MOV.U32 R21, RZ, RZ, 0x3ed0f5d2 ;  /* 0x3ed0f5d2ff157424 */ /* 0x000fe200078e00ff */
[----:B------:R-:W-:Y:S01]  /*1230*/  MOV R17, R41 ;  /* 0x0000002900117202 */ /* 0x000fe20000000f00 */
[----:B------:R-:W-:Y:S01]  /*1240*/  UMOV UR10, 0x7d2cafe2 ;  /* 0x7d2cafe2000a7882 */ /* 0x000fe20000000000 */
[----:B------:R-:W-:Y:S01]  /*1250*/  MOV R20, 0x41ad3b5a ;  /* 0x41ad3b5a00147802 */ /* 0x000fe20000000f00 */
[----:B------:R-:W-:Y:S01]  /*1260*/  UMOV UR11, 0x3eb0f5ff ;  /* 0x3eb0f5ff000b7882 */ /* 0x000fe20000000000 */
[----:B------:R-:W-:Y:S01]  /*1270*/  SHF.R.U32.HI R41, RZ, 0x14, R41 ;  /* 0x00000014ff297819 */ /* 0x000fe20000011629 */
[----:B------:R-:W-:Y:S01]  /*1280*/  UMOV UR12, 0x3b39803f ;  /* 0x3b39803f000c7882 */ /* 0x000fe20000000000 */
[----:B------:R-:W-:-:S05]  /*1290*/  UMOV UR13, 0x3c7abc9e ;  /* 0x3c7abc9e000d7882 */ /* 0x000fca0000000000 */
[----:B------:R-:W-:-:S10]  /*12a0*/  @!P0 DMUL R28, R16, 1.80143985094819840000e+16 ;  /* 0x43500000101c8828 */ /* 0x000fd40000000000 */
[----:B------:R-:W-:Y:S01]  /*12b0*/  @!P0 IMAD.MOV.U32 R17, RZ, RZ, R29 ;  /* 0x000000ffff118224 */ /* 0x000fe200078e001d */
[----:B------:R-:W-:Y:S01]  /*12c0*/  @!P0 LEA.HI R41, R29, 0xffffffca, RZ, 0xc ;  /* 0xffffffca1d298811 */ /* 0x000fe200078f60ff */
[----:B------:R-:W-:-:S03]  /*12d0*/  @!P0 IMAD.MOV.U32 R16, RZ, RZ, R28 ;  /* 0x000000ffff108224 */ /* 0x000fc600078e001c */
[----:B------:R-:W-:Y:S01]  /*12e0*/  LOP3.LUT R17, R17, 0x800fffff, RZ, 0xc0, !PT ;  /* 0x800fffff11117812 */ /* 0x000fe200078ec0ff */
[----:B------:R-:W-:-:S03]  /*12f0*/  IMAD.MOV.U32 R18, RZ, RZ, R16 ;  /* 0x000000ffff127224 */ /* 0x000fc600078e0010 */
[----:B------:R-:W-:-:S04]  /*1300*/  LOP3.LUT R17, R17, 0x3ff00000, RZ, 0xfc, !PT ;  /* 0x3ff0000011117812 */ /* 0x000fc800078efcff */
[----:B------:R-:W-:Y:S02]  /*1310*/  ISETP.GE.U32.AND P1, PT, R17, 0x3ff6a09f, PT ;  /* 0x3ff6a09f1100780c */ /* 0x000fe40003f26070 */
[----:B------:R-:W-:-:S11]  /*1320*/  MOV R19, R17 ;  /* 0x0000001100137202 */ /* 0x000fd60000000f00 */
[----:B------:R-:W-:-:S04]  /*1330*/  @P1 VIADD R16, R19, 0xfff00000 ;  /* 0xfff0000013101836 */ /* 0x000fc80000000000 */
[----:B------:R-:W-:Y:S02]  /*1340*/  @P1 IMAD.MOV.U32 R19, RZ, RZ, R16 ;  /* 0x000000ffff131224 */ /* 0x000fe400078e0010 */
[----:B------:R-:W-:-:S04]  /*1350*/  IMAD.MOV.U32 R16, RZ, RZ, RZ ;  /* 0x000000ffff107224 */ /* 0x000fc800078e00ff */
[C---:B------:R-:W-:Y:S02]  /*1360*/  DADD R22, R18.reuse, 1 ;  /* 0x3ff0000012167429 */ /* 0x040fe40000000000 */
[----:B------:R-:W-:-:S04]  /*1370*/  DADD R18, R18, -1 ;  /* 0xbff0000012127429 */ /* 0x000fc80000000000 */
[----:B------:R-:W0:Y:S02]  /*1380*/  MUFU.RCP64H R17, R23 ;  /* 0x0000001700117308 */ /* 0x000e240000001800 */
[----:B0-----:R-:W-:-:S08]  /*1390*/  DFMA R22, -R22, R16, 1 ;  /* 0x3ff000001616742b */ /* 0x001fd00000000110 */
[----:B------:R-:W-:-:S08]  /*13a0*/  DFMA R22, R22, R22, R22 ;  /* 0x000000161616722b */ /* 0x000fd00000000016 */
[----:B------:R-:W-:-:S08]  /*13b0*/  DFMA R22, R16, R22, R16 ;  /* 0x000000161016722b */ /* 0x000fd00000000010 */
[----:B------:R-:W-:-:S08]  /*13c0*/  DMUL R16, R18, R22 ;  /* 0x0000001612107228 */ /* 0x000fd00000000000 */
[----:B------:R-:W-:-:S08]  /*13d0*/  DFMA R16, R18, R22, R16 ;  /* 0x000000161210722b */ /* 0x000fd00000000010 */
[----:B------:R-:W-:-:S08]  /*13e0*/  DMUL R30, R16, R16 ;  /* 0x00000010101e7228 */ /* 0x000fd00000000000 */
[----:B------:R-:W-:Y:S01]  /*13f0*/  DFMA R20, R30, UR10, R20 ;  /* 0x0000000a1e147c2b */ /* 0x000fe20008000014 */
[----:B------:R-:W-:Y:S01]  /*1400*/  UMOV UR10, 0x75488a3f ;  /* 0x75488a3f000a7882 */ /* 0x000fe20000000000 */
[----:B------:R-:W-:-:S06]  /*1410*/  UMOV UR11, 0x3ef3b20a ;  /* 0x3ef3b20a000b7882 */ /* 0x000fcc0000000000 */
[----:B------:R-:W-:Y:S01]  /*1420*/  DFMA R26, R30, R20, UR10 ;  /* 0x0000000a1e1a7e2b */ /* 0x000fe20008000014 */
[----:B------:R-:W-:Y:S01]  /*1430*/  UMOV UR10, 0xe4faecd5 ;  /* 0xe4faecd5000a7882 */ /* 0x000fe20000000000 */
[----:B------:R-:W-:Y:S01]  /*1440*/  UMOV UR11, 0x3f1745cd ;  /* 0x3f1745cd000b7882 */ /* 0x000fe20000000000 */
[----:B------:R-:W-:-:S05]  /*1450*/  DADD R20, R18, -R16 ;  /* 0x0000000012147229 */ /* 0x000fca0000000810 */
[----:B------:R-:W-:Y:S01]  /*1460*/  DFMA R26, R30, R26, UR10 ;  /* 0x0000000a1e1a7e2b */ /* 0x000fe2000800001a */
[----:B------:R-:W-:Y:S01]  /*1470*/  UMOV UR10, 0x258a578b ;  /* 0x258a578b000a7882 */ /* 0x000fe20000000000 */
[----:B------:R-:W-:Y:S01]  /*1480*/  UMOV UR11, 0x3f3c71c7 ;  /* 0x3f3c71c7000b7882 */ /* 0x000fe20000000000 */
[----:B------:R-:W-:-:S05]  /*1490*/  DADD R20, R20, R20 ;  /* 0x0000000014147229 */ /* 0x000fca0000000014 */
[----:B------:R-:W-:Y:S01]  /*14a0*/  DFMA R26, R30, R26, UR10 ;  /* 0x0000000a1e1a7e2b */ /* 0x000fe2000800001a */
[----:B------:R-:W-:Y:S01]  /*14b0*/  UMOV UR10, 0x9242b910 ;  /* 0x9242b910000a7882 */ /* 0x000fe20000000000 */
[----:B------:R-:W-:Y:S01]  /*14c0*/  UMOV UR11, 0x3f624924 ;  /* 0x3f624924000b7882 */ /* 0x000fe20000000000 */
[----:B------:R-:W-:-:S05]  /*14d0*/  DFMA R20, R18, -R16, R20 ;  /* 0x800000101214722b */ /* 0x000fca0000000014 */
[----:B------:R-:W-:Y:S01]  /*14e0*/  DFMA R26, R30, R26, UR10 ;  /* 0x0000000a1e1a7e2b */ /* 0x000fe2000800001a */
[----:B------:R-:W-:Y:S01]  /*14f0*/  UMOV UR10, 0x99999dfb ;  /* 0x99999dfb000a7882 */ /* 0x000fe20000000000 */
[----:B------:R-:W-:Y:S01]  /*1500*/  UMOV UR11, 0x3f899999 ;  /* 0x3f899999000b7882 */ /* 0x000fe20000000000 */
[----:B------:R-:W-:Y:S02]  /*1510*/  DMUL R20, R22, R20 ;  /* 0x0000001416147228 */ /* 0x000fe40000000000 */
[----:B------:R-:W-:-:S03]  /*1520*/  DMUL R22, R16, R16 ;  /* 0x0000001010167228 */ /* 0x000fc60000000000 */
[----:B------:R-:W-:Y:S01]  /*1530*/  DFMA R26, R30, R26, UR10 ;  /* 0x0000000a1e1a7e2b */ /* 0x000fe2000800001a */
[----:B------:R-:W-:Y:S01]  /*1540*/  UMOV UR10, 0x55555555 ;  /* 0x55555555000a7882 */ /* 0x000fe20000000000 */
[----:B------:R-:W-:-:S03]  /*1550*/  UMOV UR11, 0x3fb55555 ;  /* 0x3fb55555000b7882 */ /* 0x000fc60000000000 */
[----:B------:R-:W-:Y:S02]  /*1560*/  VIADD R29, R21, 0x100000 ;  /* 0x00100000151d7836 */ /* 0x000fe40000000000 */
[----:B------:R-:W-:Y:S01]  /*1570*/  IMAD.MOV.U32 R28, RZ, RZ, R20 ;  /* 0x000000ffff1c7224 */ /* 0x000fe200078e0014 */
[----:B------:R-:W-:-:S08]  /*1580*/  DFMA R18, R30, R26, UR10 ;  /* 0x0000000a1e127e2b */ /* 0x000fd0000800001a */
[----:B------:R-:W-:Y:S01]  /*1590*/  DADD R24, -R18, UR10 ;  /* 0x0000000a12187e29 */ /* 0x000fe20008000100 */
[----:B------:R-:W-:Y:S01]  /*15a0*/  UMOV UR10, 0xb9e7b0 ;  /* 0x00b9e7b0000a7882 */ /* 0x000fe20000000000 */
[----:B------:R-:W-:-:S06]  /*15b0*/  UMOV UR11, 0x3c46a4cb ;  /* 0x3c46a4cb000b7882 */ /* 0x000fcc0000000000 */
[----:B------:R-:W-:Y:S02]  /*15c0*/  DFMA R24, R30, R26, R24 ;  /* 0x0000001a1e18722b */ /* 0x000fe40000000018 */
[C---:B------:R-:W-:Y:S02]  /*15d0*/  DFMA R26, R16.reuse, R16, -R22 ;  /* 0x00000010101a722b */ /* 0x040fe40000000816 */
[----:B------:R-:W-:-:S06]  /*15e0*/  DMUL R30, R16, R22 ;  /* 0x00000016101e7228 */ /* 0x000fcc0000000000 */
[----:B------:R-:W-:Y:S02]  /*15f0*/  DFMA R26, R16, R28, R26 ;  /* 0x0000001c101a722b */ /* 0x000fe4000000001a */
[----:B------:R-:W-:Y:S01]  /*1600*/  DADD R28, R24, -UR10 ;  /* 0x8000000a181c7e29 */ /* 0x000fe20008000000 */
[----:B------:R-:W-:Y:S01]  /*1610*/  UMOV UR10, 0x80000000 ;  /* 0x80000000000a7882 */ /* 0x000fe20000000000 */
[----:B------:R-:W-:Y:S01]  /*1620*/  DFMA R24, R16, R22, -R30 ;  /* 0x000000161018722b */ /* 0x000fe2000000081e */
[----:B------:R-:W-:-:S07]  /*1630*/  UMOV UR11, 0x43300000 ;  /* 0x43300000000b7882 */ /* 0x000fce0000000000 */
[----:B------:R-:W-:Y:S02]  /*1640*/  DFMA R24, R20, R22, R24 ;  /* 0x000000161418722b */ /* 0x000fe40000000018 */
[----:B------:R-:W-:-:S06]  /*1650*/  DADD R22, R18, R28 ;  /* 0x0000000012167229 */ /* 0x000fcc000000001c */
[----:B------:R-:W-:Y:S02]  /*1660*/  DFMA R24, R16, R26, R24 ;  /* 0x0000001a1018722b */ /* 0x000fe40000000018 */
[----:B------:R-:W-:Y:S02]  /*1670*/  DADD R26, R18, -R22 ;  /* 0x00000000121a7229 */ /* 0x000fe40000000816 */
[----:B------:R-:W-:-:S06]  /*1680*/  DMUL R18, R22, R30 ;  /* 0x0000001e16127228 */ /* 0x000fcc0000000000 */
[----:B------:R-:W-:Y:S02]  /*1690*/  DADD R28, R28, R26 ;  /* 0x000000001c1c7229 */ /* 0x000fe4000000001a */
[----:B------:R-:W-:-:S08]  /*16a0*/  DFMA R26, R22, R30, -R18 ;  /* 0x0000001e161a722b */ /* 0x000fd00000000812 */
[----:B------:R-:W-:-:S08]  /*16b0*/  DFMA R24, R22, R24, R26 ;  /* 0x000000181618722b */ /* 0x000fd0000000001a */
[----:B------:R-:W-:-:S08]  /*16c0*/  DFMA R28, R28, R30, R24 ;  /* 0x0000001e1c1c722b */ /* 0x000fd00000000018 */
[----:B------:R-:W-:-:S08]  /*16d0*/  DADD R24, R18, R28 ;  /* 0x0000000012187229 */ /* 0x000fd0000000001c */
[--C-:B------:R-:W-:Y:S02]  /*16e0*/  DADD R22, R16, R24.reuse ;  /* 0x0000000010167229 */ /* 0x100fe40000000018 */
[----:B------:R-:W-:-:S06]  /*16f0*/  DADD R18, R18, -R24 ;  /* 0x0000000012127229 */ /* 0x000fcc0000000818 */
[----:B------:R-:W-:Y:S02]  /*1700*/  DADD R16, R16, -R22 ;  /* 0x0000000010107229 */ /* 0x000fe40000000816 */
[----:B------:R-:W-:-:S06]  /*1710*/  DADD R18, R28, R18 ;  /* 0x000000001c127229 */ /* 0x000fcc0000000012 */
[----:B------:R-:W-:-:S08]  /*1720*/  DADD R16, R24, R16 ;  /* 0x0000000018107229 */ /* 0x000fd00000000010 */
[----:B------:R-:W-:Y:S01]  /*1730*/  DADD R18, R18, R16 ;  /* 0x0000000012127229 */ /* 0x000fe20000000010 */
[C---:B------:R-:W-:Y:S01]  /*1740*/  IADD3 R16, PT, PT, R41.reuse, -0x3ff, RZ ;  /* 0xfffffc0129107810 */ /* 0x040fe20007ffe0ff */
[----:B------:R-:W-:Y:S02]  /*1750*/  @P1 VIADD R16, R41, 0xfffffc02 ;  /* 0xfffffc0229101836 */ /* 0x000fe40000000000 */
[----:B------:R-:W-:-:S04]  /*1760*/  IMAD.MOV.U32 R17, RZ, RZ, 0x43300000 ;  /* 0x43300000ff117424 */ /* 0x000fc800078e00ff */
[----:B------:R-:W-:Y:S01]  /*1770*/  DADD R20, R20, R18 ;  /* 0x0000000014147229 */ /* 0x000fe20000000012 */
[----:B------:R-:W-:-:S06]  /*1780*/  LOP3.LUT R16, R16, 0x80000000, RZ, 0x3c, !PT ;  /* 0x8000000010107812 */ /* 0x000fcc00078e3cff */
[----:B------:R-:W-:Y:S01]  /*1790*/  DADD R18, R16, -UR10 ;  /* 0x8000000a10127e29 */ /* 0x000fe20008000000 */
[----:B------:R-:W-:Y:S01]  /*17a0*/  UMOV UR10, 0xfefa39ef ;  /* 0xfefa39ef000a7882 */ /* 0x000fe20000000000 */
[----:B------:R-:W-:Y:S01]  /*17b0*/  DADD R24, R22, R20 ;  /* 0x0000000016187229 */ /* 0x000fe20000000014 */
[----:B------:R-:W-:-:S07]  /*17c0*/  UMOV UR11, 0x3fe62e42 ;  /* 0x3fe62e42000b7882 */ /* 0x000fce0000000000 */
[--C-:B------:R-:W-:Y:S02]  /*17d0*/  DFMA R16, R18, UR10, R24.reuse ;  /* 0x0000000a12107c2b */ /* 0x100fe40008000018 */
[----:B------:R-:W-:-:S06]  /*17e0*/  DADD R26, R22, -R24 ;  /* 0x00000000161a7229 */ /* 0x000fcc0000000818 */
[----:B------:R-:W-:Y:S02]  /*17f0*/  DFMA R22, R18, -UR10, R16 ;  /* 0x8000000a12167c2b */ /* 0x000fe40008000010 */
[----:B------:R-:W-:-:S06]  /*1800*/  DADD R26, R20, R26 ;  /* 0x00000000141a7229 */ /* 0x000fcc000000001a */
[----:B------:R-:W-:Y:S01]  /*1810*/  DADD R22, -R24, R22 ;  /* 0x0000000018167229 */ /* 0x000fe20000000116 */
[----:B------:R-:W-:Y:S01]  /*1820*/  IMAD.MOV.U32 R24, RZ, RZ, 0x652b82fe ;  /* 0x652b82feff187424 */ /* 0x000fe200078e00ff */
[----:B------:R-:W-:-:S06]  /*1830*/  MOV R25, 0x3ff71547 ;  /* 0x3ff7154700197802 */ /* 0x000fcc0000000f00 */
[----:B------:R-:W-:-:S08]  /*1840*/  DADD R20, R26, -R22 ;  /* 0x000000001a147229 */ /* 0x000fd00000000816 */
[----:B------:R-:W-:-:S08]  /*1850*/  DFMA R20, R18, UR12, R20 ;  /* 0x0000000c12147c2b */ /* 0x000fd00008000014 */
[----:B------:R-:W-:-:S08]  /*1860*/  DADD R18, R16, R20 ;  /* 0x0000000010127229 */ /* 0x000fd00000000014 */
[----:B------:R-:W-:Y:S02]  /*1870*/  DADD R22, R16, -R18 ;  /* 0x0000000010167229 */ /* 0x000fe40000000812 */
[----:B------:R-:W-:-:S06]  /*1880*/  DMUL R16, R18, 2 ;  /* 0x4000000012107828 */ /* 0x000fcc0000000000 */
[----:B------:R-:W-:Y:S02]  /*1890*/  DADD R20, R20, R22 ;  /* 0x0000000014147229 */ /* 0x000fe40000000016 */
[----:B------:R-:W-:-:S08]  /*18a0*/  DFMA R18, R18, 2, -R16 ;  /* 0x400000001212782b */ /* 0x000fd00000000810 */
[----:B------:R-:W-:-:S08]  /*18b0*/  DFMA R20, R20, 2, R18 ;  /* 0x400000001414782b */ /* 0x000fd00000000012 */
[----:B------:R-:W-:-:S08]  /*18c0*/  DADD R26, R16, R20 ;  /* 0x00000000101a7229 */ /* 0x000fd00000000014 */
[----:B------:R-:W-:Y:S02]  /*18d0*/  DFMA R24, R26, R24, 6.75539944105574400000e+15 ;  /* 0x433800001a18742b */ /* 0x000fe40000000018 */
[----:B------:R-:W-:Y:S01]  /*18e0*/  FSETP.GEU.AND P0, PT, |R27|, 4.1917929649353027344, PT ;  /* 0x4086232b1b00780b */ /* 0x000fe20003f0e200 */
[----:B------:R-:W-:-:S05]  /*18f0*/  DADD R16, R16, -R26 ;  /* 0x0000000010107229 */ /* 0x000fca000000081a */
[----:B------:R-:W-:-:S03]  /*1900*/  DADD R18, R24, -6.75539944105574400000e+15 ;  /* 0xc338000018127429 */ /* 0x000fc60000000000 */
[----:B------:R-:W-:-:S05]  /*1910*/  DADD R20, R20, R16 ;  /* 0x0000000014147229 */ /* 0x000fca0000000010 */
[----:B------:R-:W-:Y:S01]  /*1920*/  DFMA R22, R18, -UR10, R26 ;  /* 0x8000000a12167c2b */ /* 0x000fe2000800001a */
[----:B------:R-:W-:Y:S01]  /*1930*/  UMOV UR10, 0x3b39803f ;  /* 0x3b39803f000a7882 */ /* 0x000fe20000000000 */
[----:B------:R-:W-:-:S06]  /*1940*/  UMOV UR11, 0x3c7abc9e ;  /* 0x3c7abc9e000b7882 */ /* 0x000fcc0000000000 */
[----:B------:R-:W-:Y:S01]  /*1950*/  DFMA R22, R18, -UR10, R22 ;  /* 0x8000000a12167c2b */ /* 0x000fe20008000016 */
[----:B------:R-:W-:Y:S01]  /*1960*/  UMOV UR10, 0x69ce2bdf ;  /* 0x69ce2bdf000a7882 */ /* 0x000fe20000000000 */
[----:B------:R-:W-:Y:S01]  /*1970*/  IMAD.MOV.U32 R18, RZ, RZ, -0x35dec16 ;  /* 0xfca213eaff127424 */ /* 0x000fe200078e00ff */
[----:B------:R-:W-:Y:S01]  /*1980*/  UMOV UR11, 0x3e5ade15 ;  /* 0x3e5ade15000b7882 */ /* 0x000fe20000000000 */
[----:B------:R-:W-:-:S06]  /*1990*/  IMAD.MOV.U32 R19, RZ, RZ, 0x3e928af3 ;  /* 0x3e928af3ff137424 */ /* 0x000fcc00078e00ff */
[----:B------:R-:W-:Y:S01]  /*19a0*/  DFMA R18, R22, UR10, R18 ;  /* 0x0000000a16127c2b */ /* 0x000fe20008000012 */
[----:B------:R-:W-:Y:S01]  /*19b0*/  UMOV UR10, 0x62401315 ;  /* 0x62401315000a7882 */ /* 0x000fe20000000000 */
[----:B------:R-:W-:-:S06]  /*19c0*/  UMOV UR11, 0x3ec71dee ;  /* 0x3ec71dee000b7882 */ /* 0x000fcc0000000000 */
[----:B------:R-:W-:Y:S01]  /*19d0*/  DFMA R18, R22, R18, UR10 ;  /* 0x0000000a16127e2b */ /* 0x000fe20008000012 */
        /* <DEDUP_REMOVED lines=20> */
[----:B------:R-:W-:-:S08]  /*1b20*/  DFMA R18, R22, R18, UR10 ;  /* 0x0000000a16127e2b */ /* 0x000fd00008000012 */
[----:B------:R-:W-:-:S08]  /*1b30*/  DFMA R18, R22, R18, 1 ;  /* 0x3ff000001612742b */ /* 0x000fd00000000012 */
[----:B------:R-:W-:-:S10]  /*1b40*/  DFMA R18, R22, R18, 1 ;  /* 0x3ff000001612742b */ /* 0x000fd40000000012 */
[----:B------:R-:W-:Y:S01]  /*1b50*/  IMAD R23, R24, 0x100000, R19 ;  /* 0x0010000018177824 */ /* 0x000fe200078e0213 */
[----:B------:R-:W-:Y:S01]  /*1b60*/  MOV R22, R18 ;  /* 0x0000001200167202 */ /* 0x000fe20000000f00 */
[----:B------:R-:W-:Y:S06]  /*1b70*/  @!P0 BRA `(.L_x_33) ;  /* 0x0000000000308947 */ /* 0x000fec0003800000 */
[----:B------:R-:W-:Y:S01]  /*1b80*/  FSETP.GEU.AND P1, PT, |R27|, 4.2275390625, PT ;  /* 0x408748001b00780b */ /* 0x000fe20003f2e200 */
[C---:B------:R-:W-:Y:S02]  /*1b90*/  DADD R22, R26.reuse, +INF ;  /* 0x7ff000001a167429 */ /* 0x040fe40000000000 */
[----:B------:R-:W-:-:S08]  /*1ba0*/  DSETP.GEU.AND P0, PT, R26, RZ, PT ;  /* 0x000000ff1a00722a */ /* 0x000fd00003f0e000 */
[----:B------:R-:W-:Y:S02]  /*1bb0*/  FSEL R22, R22, RZ, P0 ;  /* 0x000000ff16167208 */ /* 0x000fe40000000000 */
[----:B------:R-:W-:Y:S02]  /*1bc0*/  @!P1 LEA.HI R16, R24, R24, RZ, 0x1 ;  /* 0x0000001818109211 */ /* 0x000fe400078f08ff */
[----:B------:R-:W-:Y:S02]  /*1bd0*/  FSEL R23, R23, RZ, P0 ;  /* 0x000000ff17177208 */ /* 0x000fe40000000000 */
[----:B------:R-:W-:-:S05]  /*1be0*/  @!P1 SHF.R.S32.HI R16, RZ, 0x1, R16 ;  /* 0x00000001ff109819 */ /* 0x000fca0000011410 */
[----:B------:R-:W-:Y:S02]  /*1bf0*/  @!P1 IMAD.IADD R17, R24, 0x1, -R16 ;  /* 0x0000000118119824 */ /* 0x000fe400078e0a10 */
[----:B------:R-:W-:Y:S02]  /*1c00*/  @!P1 IMAD R19, R16, 0x100000, R19 ;  /* 0x0010000010139824 */ /* 0x000fe400078e0213 */
[----:B------:R-:W-:Y:S01]  /*1c10*/  @!P1 IMAD.MOV.U32 R16, RZ, RZ, RZ ;  /* 0x000000ffff109224 */ /* 0x000fe200078e00ff */
[----:B------:R-:W-:-:S06]  /*1c20*/  @!P1 LEA R17, R17, 0x3ff00000, 0x14 ;  /* 0x3ff0000011119811 */ /* 0x000fcc00078ea0ff */
[----:B------:R-:W-:-:S11]  /*1c30*/  @!P1 DMUL R22, R18, R16 ;  /* 0x0000001012169228 */ /* 0x000fd60000000000 */
.L_x_33:
[----:B------:R-:W-:Y:S01]  /*1c40*/  DFMA R20, R20, R22, R22 ;  /* 0x000000161414722b */ /* 0x000fe20000000016 */
[----:B------:R-:W-:Y:S01]  /*1c50*/  MOV R18, R0 ;  /* 0x0000000000127202 */ /* 0x000fe20000000f00 */
[----:B------:R-:W-:Y:S01]  /*1c60*/  DSETP.NEU.AND P0, PT, |R22|, +INF , PT ;  /* 0x7ff000001600742a */ /* 0x000fe20003f0d200 */
[----:B------:R-:W-:-:S07]  /*1c70*/  IMAD.MOV.U32 R19, RZ, RZ, 0x0 ;  /* 0x00000000ff137424 */ /* 0x000fce00078e00ff */
[----:B------:R-:W-:Y:S02]  /*1c80*/  FSEL R17, R22, R20, !P0 ;  /* 0x0000001416117208 */ /* 0x000fe40004000000 */
[----:B------:R-:W-:Y:S01]  /*1c90*/  FSEL R16, R23, R21, !P0 ;  /* 0x0000001517107208 */ /* 0x000fe20004000000 */
[----:B------:R-:W-:Y:S06]  /*1ca0*/  RET.REL.NODEC R18 `(image_mask_split) ;  /* 0xffffffe012d47950 */ /* 0x000fec0003c3ffff */
.L_x_34:
        /* <DEDUP_REMOVED lines=13> */
.L_x_55:


//--------------------- .text.to_sum_var_count    --------------------------
	.section	.text.to_sum_var_count,"ax",@progbits
	.align	128
        .global         to_sum_var_count
        .type           to_sum_var_count,@function
        .size           to_sum_var_count,(.L_x_57 - to_sum_var_count)
        .other          to_sum_var_count,@"STO_CUDA_ENTRY STV_DEFAULT"
to_sum_var_count:
.text.to_sum_var_count:
[----:B------:R-:W-:Y:S01]  /*0000*/  LDC R1, c[0x0][0x37c] ;  /* 0x0000df00ff017b82 */ /* 0x000fe20000000800 */
[----:B------:R-:W0:Y:S07]  /*0010*/  S2R R5, SR_TID.X ;  /* 0x0000000000057919 */ /* 0x000e2e0000002100 */
[----:B------:R-:W0:Y:S01]  /*0020*/  S2UR UR4, SR_CTAID.X ;  /* 0x00000000000479c3 */ /* 0x000e220000002500 */
[----:B------:R-:W-:Y:S01]  /*0030*/  IMAD.MOV.U32 R3, RZ, RZ, 0x3c3c5264 ;  /* 0x3c3c5264ff037424 */ /* 0x000fe200078e00ff */
[----:B------:R-:W-:Y:S01]  /*0040*/  BSSY.RECONVERGENT B1, `(.L_x_35) ;  /* 0x000000f000017945 */ /* 0x000fe20003800200 */
[----:B------:R-:W-:-:S04]  /*0050*/  IMAD.MOV.U32 R2, RZ, RZ, 0x42ae0000 ;  /* 0x42ae0000ff027424 */ /* 0x000fc800078e00ff */
[----:B------:R-:W-:Y:S01]  /*0060*/  FFMA R2, R3, -R2, 1 ;  /* 0x3f80000003027423 */ /* 0x000fe20000000802 */
[----:B------:R-:W0:Y:S03]  /*0070*/  LDC R4, c[0x0][0x360] ;  /* 0x0000d800ff047b82 */ /* 0x000e260000000800 */
[----:B------:R-:W-:Y:S01]  /*0080*/  FFMA R3, R2, R3, 0.011494252830743789673 ;  /* 0x3c3c526402037423 */ /* 0x000fe20000000003 */
[----:B0-----:R-:W-:-:S05]  /*0090*/  IMAD R5, R4, UR4, R5 ;  /* 0x0000000404057c24 */ /* 0x001fca000f8e0205 */
[----:B------:R-:W-:-:S04]  /*00a0*/  I2FP.F32.S32 R0, R5 ;  /* 0x0000000500007245 */ /* 0x000fc80000201400 */
[----:B------:R-:W0:Y:S01]  /*00b0*/  FCHK P0, R0, 87 ;  /* 0x42ae000000007902 */ /* 0x000e220000000000 */
[----:B------:R-:W-:-:S04]  /*00c0*/  FFMA R2, R0, R3, RZ ;  /* 0x0000000300027223 */ /* 0x000fc800000000ff */
[----:B------:R-:W-:-:S04]  /*00d0*/  FFMA R6, R2, -87, R0 ;  /* 0xc2ae000002067823 */ /* 0x000fc80000000000 */
[----:B------:R-:W-:Y:S01]  /*00e0*/  FFMA R3, R3, R6, R2 ;  /* 0x0000000603037223 */ /* 0x000fe20000000002 */
[----:B0-----:R-:W-:Y:S06]  /*00f0*/  @!P0 BRA `(.L_x_36) ;  /* 0x00000000000c8947 */ /* 0x001fec0003800000 */
[----:B------:R-:W-:-:S07]  /*0100*/  MOV R2, 0x120 ;  /* 0x0000012000027802 */ /* 0x000fce0000000f00 */
[----:B------:R-:W-:Y:S05]  /*0110*/  CALL.REL.NOINC `($__internal_0_$__cuda_sm3x_div_rn_noftz_f32_slowpath) ;  /* 0x00000004000c7944 */ /* 0x000fea0003c00000 */
[----:B------:R-:W-:-:S07]  /*0120*/  IMAD.MOV.U32 R3, RZ, RZ, R6 ;  /* 0x000000ffff037224 */ /* 0x000fce00078e0006 */
.L_x_36:
[----:B------:R-:W-:Y:S05]  /*0130*/  BSYNC.RECONVERGENT B1 ;  /* 0x0000000000017941 */ /* 0x000fea0003800200 */
.L_x_35:
[----:B------:R-:W-:Y:S01]  /*0140*/  IMAD.HI R0, R5, 0x55555556, RZ ;  /* 0x5555555605007827 */ /* 0x000fe200078e02ff */
[----:B------:R-:W0:Y:S04]  /*0150*/  LDCU.64 UR4, c[0x0][0x358] ;  /* 0x00006b00ff0477ac */ /* 0x000e280008000a00 */
[----:B------:R-:W-:-:S05]  /*0160*/  LEA.HI R4, R0, R0, RZ, 0x1 ;  /* 0x0000000000047211 */ /* 0x000fca00078f08ff */
[----:B------:R-:W-:-:S05]  /*0170*/  IMAD R10, R4, -0x3, R5 ;  /* 0xfffffffd040a7824 */ /* 0x000fca00078e0205 */
[----:B------:R-:W-:-:S13]  /*0180*/  ISETP.GT.AND P0, PT, R10, RZ, PT ;  /* 0x000000ff0a00720c */ /* 0x000fda0003f04270 */
[----:B------:R-:W1:Y:S02]  /*0190*/  @!P0 LDC.64 R6, c[0x0][0x380] ;  /* 0x0000e000ff068b82 */ /* 0x000e640000000a00 */
[----:B-1----:R-:W-:-:S05]  /*01a0*/  @!P0 IMAD.WIDE R6, R5, 0x4, R6 ;  /* 0x0000000405068825 */ /* 0x002fca00078e0206 */
[----:B0-----:R0:W2:Y:S01]  /*01b0*/  @!P0 LDG.E R11, desc[UR4][R6.64] ;  /* 0x00000004060b8981 */ /* 0x0010a2000c1e1900 */
[----:B------:R-:W-:Y:S01]  /*01c0*/  IMAD.MOV.U32 R4, RZ, RZ, RZ ;  /* 0x000000ffff047224 */ /* 0x000fe200078e00ff */
[----:B------:R-:W1:Y:S03]  /*01d0*/  FRND.FLOOR R3, R3 ;  /* 0x0000000300037307 */ /* 0x000e660000205000 */
[----:B------:R-:W-:-:S05]  /*01e0*/  IMAD.HI R0, R5, -0x72c234f7, R4 ;  /* 0x8d3dcb0905007827 */ /* 0x000fca00078e0204 */
[----:B------:R-:W-:-:S04]  /*01f0*/  SHF.R.U32.HI R9, RZ, 0x1f, R0 ;  /* 0x0000001fff097819 */ /* 0x000fc80000011600 */
[----:B------:R-:W-:-:S05]  /*0200*/  LEA.HI.SX32 R9, R0, R9, 0x1c ;  /* 0x0000000900097211 */ /* 0x000fca00078fe2ff */
[----:B------:R-:W-:Y:S02]  /*0210*/  IMAD R0, R9, -0x1d, R5 ;  /* 0xffffffe309007824 */ /* 0x000fe400078e0205 */
[----:B------:R-:W0:Y:S03]  /*0220*/  @!P0 LDC.64 R8, c[0x0][0x390] ;  /* 0x0000e400ff088b82 */ /* 0x000e260000000a00 */
[----:B------:R-:W-:-:S05]  /*0230*/  I2FP.F32.S32 R0, R0 ;  /* 0x0000000000007245 */ /* 0x000fca0000201400 */
[----:B-1----:R-:W-:-:S04]  /*0240*/  FFMA R0, R3, 29, R0 ;  /* 0x41e8000003007823 */ /* 0x002fc80000000000 */
[----:B------:R-:W0:Y:S02]  /*0250*/  F2I.TRUNC.NTZ R2, R0 ;  /* 0x0000000000027305 */ /* 0x000e24000020f100 */
[----:B0-----:R-:W-:-:S05]  /*0260*/  @!P0 IMAD.WIDE R6, R2, 0x4, R8 ;  /* 0x0000000402068825 */ /* 0x001fca00078e0208 */
[----:B--2---:R0:W-:Y:S01]  /*0270*/  @!P0 STG.E desc[UR4][R6.64], R11 ;  /* 0x0000000b06008986 */ /* 0x0041e2000c101904 */
[----:B------:R-:W-:Y:S05]  /*0280*/  @!P0 EXIT ;  /* 0x000000000000894d */ /* 0x000fea0003800000 */
[----:B------:R-:W-:-:S13]  /*0290*/  ISETP.NE.AND P0, PT, R10, 0x1, PT ;  /* 0x000000010a00780c */ /* 0x000fda0003f05270 */
[----:B------:R-:W-:Y:S05]  /*02a0*/  @P0 BRA `(.L_x_37) ;  /* 0x00000000008c0947 */ /* 0x000fea0003800000 */
[----:B0-----:R-:W0:Y:S02]  /*02b0*/  LDC.64 R6, c[0x0][0x380] ;  /* 0x0000e000ff067b82 */ /* 0x001e240000000a00 */
[----:B0-----:R-:W-:-:S05]  /*02c0*/  IMAD.WIDE R6, R5, 0x4, R6 ;  /* 0x0000000405067825 */ /* 0x001fca00078e0206 */
[----:B------:R-:W2:Y:S04]  /*02d0*/  LDG.E R3, desc[UR4][R6.64+-0x74] ;  /* 0xffff8c0406037981 */ /* 0x000ea8000c1e1900 */
[----:B------:R0:W5:Y:S01]  /*02e0*/  LDG.E R26, desc[UR4][R6.64] ;  /* 0x00000004061a7981 */ /* 0x000162000c1e1900 */
[----:B------:R-:W-:Y:S01]  /*02f0*/  BSSY.RECONVERGENT B0, `(.L_x_38) ;  /* 0x0000004000007945 */ /* 0x000fe20003800200 */
[----:B------:R-:W-:Y:S01]  /*0300*/  MOV R0, 0x330 ;  /* 0x0000033000007802 */ /* 0x000fe20000000f00 */
[----:B--2---:R0:W1:Y:S06]  /*0310*/  F2F.F64.F32 R4, R3 ;  /* 0x0000000300047310 */ /* 0x00406c0000201800 */
[----:B01---5:R-:W-:Y:S05]  /*0320*/  CALL.REL.NOINC `($to_sum_var_count$__internal_accurate_pow) ;  /* 0x0000000800087944 */ /* 0x023fea0003c00000 */
[----:B------:R-:W-:Y:S05]  /*0330*/  BSYNC.RECONVERGENT B0 ;  /* 0x0000000000007941 */ /* 0x000fea0003800200 */
.L_x_38:
[----:B------:R-:W-:Y:S01]  /*0340*/  DADD R6, R4, 2 ;  /* 0x4000000004067429 */ /* 0x000fe20000000000 */
[C---:B------:R-:W-:Y:S01]  /*0350*/  FSETP.NEU.AND P1, PT, R3.reuse, RZ, PT ;  /* 0x000000ff0300720b */ /* 0x040fe20003f2d000 */
[----:B------:R-:W0:Y:S01]  /*0360*/  F2F.F64.F32 R26, R26 ;  /* 0x0000001a001a7310 */ /* 0x000e220000201800 */
[----:B------:R-:W-:Y:S01]  /*0370*/  BSSY.RECONVERGENT B0, `(.L_x_39) ;  /* 0x000000e000007945 */ /* 0x000fe20003800200 */
[----:B------:R-:W-:-:S06]  /*0380*/  FSETP.NEU.AND P0, PT, R3, 1, PT ;  /* 0x3f8000000300780b */ /* 0x000fcc0003f0d000 */
[----:B------:R-:W-:Y:S01]  /*0390*/  LOP3.LUT R6, R7, 0x7ff00000, RZ, 0xc0, !PT ;  /* 0x7ff0000007067812 */ /* 0x000fe200078ec0ff */
[----:B------:R-:W-:-:S03]  /*03a0*/  IMAD.MOV.U32 R7, RZ, RZ, R9 ;  /* 0x000000ffff077224 */ /* 0x000fc600078e0009 */
[----:B------:R-:W-:Y:S01]  /*03b0*/  ISETP.NE.AND P2, PT, R6, 0x7ff00000, PT ;  /* 0x7ff000000600780c */ /* 0x000fe20003f45270 */
[----:B------:R-:W-:Y:S01]  /*03c0*/  IMAD.MOV.U32 R6, RZ, RZ, R8 ;  /* 0x000000ffff067224 */ /* 0x000fe200078e0008 */
[----:B------:R-:W-:-:S11]  /*03d0*/  @!P1 CS2R R6, SRZ ;  /* 0x0000000000069805 */ /* 0x000fd6000001ff00 */
[----:B0-----:R-:W-:Y:S05]  /*03e0*/  @P2 BRA `(.L_x_40) ;  /* 0x0000000000182947 */ /* 0x001fea0003800000 */
[----:B------:R-:W-:-:S13]  /*03f0*/  FSETP.NAN.AND P1, PT, R3, R3, PT ;  /* 0x000000030300720b */ /* 0x000fda0003f28000 */
[----:B------:R-:W-:Y:S01]  /*0400*/  @P1 DADD R6, R4, 2 ;  /* 0x4000000004061429 */ /* 0x000fe20000000000 */
[----:B------:R-:W-:Y:S10]  /*0410*/  @P1 BRA `(.L_x_40) ;  /* 0x00000000000c1947 */ /* 0x000ff40003800000 */
[----:B------:R-:W-:-:S14]  /*0420*/  DSETP.NEU.AND P1, PT, |R4|, +INF , PT ;  /* 0x7ff000000400742a */ /* 0x000fdc0003f2d200 */
[----:B------:R-:W-:Y:S02]  /*0430*/  @!P1 IMAD.MOV.U32 R6, RZ, RZ, 0x0 ;  /* 0x00000000ff069424 */ /* 0x000fe400078e00ff */
[----:B------:R-:W-:-:S07]  /*0440*/  @!P1 IMAD.MOV.U32 R7, RZ, RZ, 0x7ff00000 ;  /* 0x7ff00000ff079424 */ /* 0x000fce00078e00ff */
.L_x_40:
[----:B------:R-:W-:Y:S05]  /*0450*/  BSYNC.RECONVERGENT B0 ;  /* 0x0000000000007941 */ /* 0x000fea0003800200 */
.L_x_39:
[----:B------:R-:W-:Y:S01]  /*0460*/  FSEL R4, R6, RZ, P0 ;  /* 0x000000ff06047208 */ /* 0x000fe20000000000 */
[----:B------:R-:W0:Y:S01]  /*0470*/  LDC.64 R8, c[0x0][0x398] ;  /* 0x0000e600ff087b82 */ /* 0x000e220000000a00 */
[----:B------:R-:W-:-:S06]  /*0480*/  FSEL R5, R7, 1.875, P0 ;  /* 0x3ff0000007057808 */ /* 0x000fcc0000000000 */
[----:B------:R-:W-:-:S10]  /*0490*/  DADD R26, R26, -R4 ;  /* 0x000000001a1a7229 */ /* 0x000fd40000000804 */
[----:B------:R-:W1:Y:S01]  /*04a0*/  F2F.F32.F64 R27, R26 ;  /* 0x0000001a001b7310 */ /* 0x000e620000301000 */
[----:B0-----:R-:W-:-:S05]  /*04b0*/  IMAD.WIDE R2, R2, 0x4, R8 ;  /* 0x0000000402027825 */ /* 0x001fca00078e0208 */
[----:B-1----:R-:W-:Y:S01]  /*04c0*/  STG.E desc[UR4][R2.64+0x74], R27 ;  /* 0x0000741b02007986 */ /* 0x002fe2000c101904 */
[----:B------:R-:W-:Y:S05]  /*04d0*/  EXIT ;  /* 0x000000000000794d */ /* 0x000fea0003800000 */
.L_x_37:
[----:B0-----:R-:W0:Y:S02]  /*04e0*/  LDC.64 R6, c[0x0][0x380] ;  /* 0x0000e000ff067b82 */ /* 0x001e240000000a00 */
[----:B0-----:R-:W-:-:S06]  /*04f0*/  IMAD.WIDE R6, R5, 0x4, R6 ;  /* 0x0000000405067825 */ /* 0x001fcc00078e0206 */
[----:B------:R-:W0:Y:S01]  /*0500*/  LDC.64 R4, c[0x0][0x3a0] ;  /* 0x0000e800ff047b82 */ /* 0x000e220000000a00 */
[----:B------:R-:W2:Y:S01]  /*0510*/  LDG.E R7, desc[UR4][R6.64] ;  /* 0x0000000406077981 */ /* 0x000ea2000c1e1900 */
[----:B0-----:R-:W-:-:S05]  /*0520*/  IMAD.WIDE R2, R2, 0x4, R4 ;  /* 0x0000000402027825 */ /* 0x001fca00078e0204 */
[----:B--2---:R-:W-:Y:S01]  /*0530*/  STG.E desc[UR4][R2.64+0xe8], R7 ;  /* 0x0000e80702007986 */ /* 0x004fe2000c101904 */
[----:B------:R-:W-:Y:S05]  /*0540*/  EXIT ;  /* 0x000000000000794d */ /* 0x000fea0003800000 */
        .weak           $__internal_0_$__cuda_sm3x_div_rn_noftz_f32_slowpath
        .type           $__internal_0_$__cuda_sm3x_div_rn_noftz_f32_slowpath,@function
        .size           $__internal_0_$__cuda_sm3x_div_rn_noftz_f32_slowpath,($to_sum_var_count$__internal_accurate_pow - $__internal_0_$__cuda_sm3x_div_rn_noftz_f32_slowpath)
$__internal_0_$__cuda_sm3x_div_rn_noftz_f32_slowpath:
[----:B------:R-:W-:Y:S01]  /*0550*/  SHF.R.U32.HI R3, RZ, 0x17, R0 ;  /* 0x00000017ff037819 */ /* 0x000fe20000011600 */
[----:B------:R-:W-:Y:S04]  /*0560*/  BSSY.RECONVERGENT B0, `(.L_x_41) ;  /* 0x000005c000007945 */ /* 0x000fe80003800200 */
[----:B------:R-:W-:Y:S01]  /*0570*/  BSSY.RELIABLE B2, `(.L_x_42) ;  /* 0x000001a000027945 */ /* 0x000fe20003800100 */
[----:B------:R-:W-:Y:S02]  /*0580*/  MOV R6, R0 ;  /* 0x0000000000067202 */ /* 0x000fe40000000f00 */
[----:B------:R-:W-:-:S05]  /*0590*/  LOP3.LUT R3, R3, 0xff, RZ, 0xc0, !PT ;  /* 0x000000ff03037812 */ /* 0x000fca00078ec0ff */
[----:B------:R-:W-:-:S05]  /*05a0*/  VIADD R8, R3, 0xffffffff ;  /* 0xffffffff03087836 */ /* 0x000fca0000000000 */
[----:B------:R-:W-:-:S13]  /*05b0*/  ISETP.GT.U32.OR P0, PT, R8, 0xfd, !PT ;  /* 0x000000fd0800780c */ /* 0x000fda0007f04470 */
[----:B------:R-:W-:Y:S01]  /*05c0*/  @!P0 IMAD.MOV.U32 R7, RZ, RZ, RZ ;  /* 0x000000ffff078224 */ /* 0x000fe200078e00ff */
[----:B------:R-:W-:Y:S06]  /*05d0*/  @!P0 BRA `(.L_x_43) ;  /* 0x00000000004c8947 */ /* 0x000fec0003800000 */
[----:B------:R-:W-:-:S13]  /*05e0*/  FSETP.GTU.FTZ.AND P0, PT, |R0|, +INF , PT ;  /* 0x7f8000000000780b */ /* 0x000fda0003f1c200 */
[----:B------:R-:W-:Y:S05]  /*05f0*/  @P0 BREAK.RELIABLE B2 ;  /* 0x0000000000020942 */ /* 0x000fea0003800100 */
[----:B------:R-:W-:Y:S05]  /*0600*/  @P0 BRA `(.L_x_44) ;  /* 0x0000000400400947 */ /* 0x000fea0003800000 */
[----:B------:R-:W-:-:S05]  /*0610*/  IMAD.MOV.U32 R7, RZ, RZ, 0x42ae0000 ;  /* 0x42ae0000ff077424 */ /* 0x000fca00078e00ff */
[----:B------:R-:W-:-:S13]  /*0620*/  LOP3.LUT P0, RZ, R7, 0x7fffffff, R6, 0xc8, !PT ;  /* 0x7fffffff07ff7812 */ /* 0x000fda000780c806 */
[----:B------:R-:W-:Y:S05]  /*0630*/  @!P0 BREAK.RELIABLE B2 ;  /* 0x0000000000028942 */ /* 0x000fea0003800100 */
[----:B------:R-:W-:Y:S05]  /*0640*/  @!P0 BRA `(.L_x_45) ;  /* 0x0000000400288947 */ /* 0x000fea0003800000 */
[----:B------:R-:W-:-:S13]  /*0650*/  LOP3.LUT P0, RZ, R6, 0x7fffffff, RZ, 0xc0, !PT ;  /* 0x7fffffff06ff7812 */ /* 0x000fda000780c0ff */
[----:B------:R-:W-:Y:S05]  /*0660*/  @!P0 BREAK.RELIABLE B2 ;  /* 0x0000000000028942 */ /* 0x000fea0003800100 */
[----:B------:R-:W-:Y:S05]  /*0670*/  @!P0 BRA `(.L_x_46) ;  /* 0x0000000400148947 */ /* 0x000fea0003800000 */
[----:B------:R-:W-:Y:S02]  /*0680*/  FSETP.NEU.FTZ.AND P0, PT, |R0|, +INF , PT ;  /* 0x7f8000000000780b */ /* 0x000fe40003f1d200 */
[----:B------:R-:W-:-:S04]  /*0690*/  LOP3.LUT P1, RZ, R7, 0x7fffffff, RZ, 0xc0, !PT ;  /* 0x7fffffff07ff7812 */ /* 0x000fc8000782c0ff */
[----:B------:R-:W-:-:S13]  /*06a0*/  PLOP3.LUT P0, PT, P0, P1, PT, 0x2f, 0xf2 ;  /* 0x0000000000f2781c */ /* 0x000fda0000702577 */
[----:B------:R-:W-:Y:S05]  /*06b0*/  @P0 BREAK.RELIABLE B2 ;  /* 0x0000000000020942 */ /* 0x000fea0003800100 */
[----:B------:R-:W-:Y:S05]  /*06c0*/  @P0 BRA `(.L_x_47) ;  /* 0x0000000000f40947 */ /* 0x000fea0003800000 */
[----:B------:R-:W-:-:S13]  /*06d0*/  ISETP.GE.AND P0, PT, R8, RZ, PT ;  /* 0x000000ff0800720c */ /* 0x000fda0003f06270 */
[----:B------:R-:W-:Y:S02]  /*06e0*/  @P0 IMAD.MOV.U32 R7, RZ, RZ, RZ ;  /* 0x000000ffff070224 */ /* 0x000fe400078e00ff */
[----:B------:R-:W-:Y:S01]  /*06f0*/  @!P0 FFMA R6, R0, 1.84467440737095516160e+19, RZ ;  /* 0x5f80000000068823 */ /* 0x000fe200000000ff */
[----:B------:R-:W-:-:S07]  /*0700*/  @!P0 IMAD.MOV.U32 R7, RZ, RZ, -0x40 ;  /* 0xffffffc0ff078424 */ /* 0x000fce00078e00ff */
.L_x_43:
[----:B------:R-:W-:Y:S05]  /*0710*/  BSYNC.RELIABLE B2 ;  /* 0x0000000000027941 */ /* 0x000fea0003800100 */
.L_x_42:
[----:B------:R-:W-:Y:S01]  /*0720*/  UMOV UR4, 0x42ae0000 ;  /* 0x42ae000000047882 */ /* 0x000fe20000000000 */
[----:B------:R-:W-:Y:S01]  /*0730*/  VIADD R3, R3, 0xffffff81 ;  /* 0xffffff8103037836 */ /* 0x000fe20000000000 */
[----:B------:R-:W-:Y:S01]  /*0740*/  UIADD3 UR4, UPT, UPT, UR4, -0x3000000, URZ ;  /* 0xfd00000004047890 */ /* 0x000fe2000fffe0ff */
[----:B------:R-:W-:Y:S02]  /*0750*/  BSSY.RECONVERGENT B2, `(.L_x_48) ;  /* 0x0000033000027945 */ /* 0x000fe40003800200 */
[----:B------:R-:W-:Y:S01]  /*0760*/  IMAD R0, R3, -0x800000, R6 ;  /* 0xff80000003007824 */ /* 0x000fe200078e0206 */
[----:B------:R-:W-:Y:S02]  /*0770*/  IADD3 R7, PT, PT, R7, -0x6, R3 ;  /* 0xfffffffa07077810 */ /* 0x000fe40007ffe003 */
[----:B------:R-:W-:-:S03]  /*0780*/  FADD.FTZ R9, -RZ, -UR4 ;  /* 0x80000004ff097e21 */ /* 0x000fc60008010100 */
[----:B------:R-:W0:Y:S02]  /*0790*/  MUFU.RCP R8, UR4 ;  /* 0x0000000400087d08 */ /* 0x000e240008001000 */
[----:B0-----:R-:W-:-:S04]  /*07a0*/  FFMA R11, R8, R9, 1 ;  /* 0x3f800000080b7423 */ /* 0x001fc80000000009 */
[----:B------:R-:W-:-:S04]  /*07b0*/  FFMA R11, R8, R11, R8 ;  /* 0x0000000b080b7223 */ /* 0x000fc80000000008 */
[----:B------:R-:W-:-:S04]  /*07c0*/  FFMA R6, R0, R11, RZ ;  /* 0x0000000b00067223 */ /* 0x000fc800000000ff */
[----:B------:R-:W-:-:S04]  /*07d0*/  FFMA R8, R9, R6, R0 ;  /* 0x0000000609087223 */ /* 0x000fc80000000000 */
[----:B------:R-:W-:-:S04]  /*07e0*/  FFMA R8, R11, R8, R6 ;  /* 0x000000080b087223 */ /* 0x000fc80000000006 */
[----:B------:R-:W-:-:S04]  /*07f0*/  FFMA R9, R9, R8, R0 ;  /* 0x0000000809097223 */ /* 0x000fc80000000000 */
[----:B------:R-:W-:-:S05]  /*0800*/  FFMA R6, R11, R9, R8 ;  /* 0x000000090b067223 */ /* 0x000fca0000000008 */
[----:B------:R-:W-:-:S04]  /*0810*/  SHF.R.U32.HI R0, RZ, 0x17, R6 ;  /* 0x00000017ff007819 */ /* 0x000fc80000011606 */
[----:B------:R-:W-:-:S05]  /*0820*/  LOP3.LUT R0, R0, 0xff, RZ, 0xc0, !PT ;  /* 0x000000ff00007812 */ /* 0x000fca00078ec0ff */
[----:B------:R-:W-:-:S04]  /*0830*/  IMAD.IADD R10, R0, 0x1, R7 ;  /* 0x00000001000a7824 */ /* 0x000fc800078e0207 */
[----:B------:R-:W-:-:S05]  /*0840*/  VIADD R0, R10, 0xffffffff ;  /* 0xffffffff0a007836 */ /* 0x000fca0000000000 */
[----:B------:R-:W-:-:S13]  /*0850*/  ISETP.GE.U32.AND P0, PT, R0, 0xfe, PT ;  /* 0x000000fe0000780c */ /* 0x000fda0003f06070 */
[----:B------:R-:W-:Y:S05]  /*0860*/  @!P0 BRA `(.L_x_49) ;  /* 0x0000000000808947 */ /* 0x000fea0003800000 */
[----:B------:R-:W-:-:S13]  /*0870*/  ISETP.GT.AND P0, PT, R10, 0xfe, PT ;  /* 0x000000fe0a00780c */ /* 0x000fda0003f04270 */
[----:B------:R-:W-:Y:S05]  /*0880*/  @P0 BRA `(.L_x_50) ;  /* 0x00000000006c0947 */ /* 0x000fea0003800000 */
[----:B------:R-:W-:-:S13]  /*0890*/  ISETP.GE.AND P0, PT, R10, 0x1, PT ;  /* 0x000000010a00780c */ /* 0x000fda0003f06270 */
[----:B------:R-:W-:Y:S05]  /*08a0*/  @P0 BRA `(.L_x_51) ;  /* 0x0000000000740947 */ /* 0x000fea0003800000 */
[----:B------:R-:W-:Y:S02]  /*08b0*/  ISETP.GE.AND P0, PT, R10, -0x18, PT ;  /* 0xffffffe80a00780c */ /* 0x000fe40003f06270 */
[----:B------:R-:W-:-:S11]  /*08c0*/  LOP3.LUT R6, R6, 0x80000000, RZ, 0xc0, !PT ;  /* 0x8000000006067812 */ /* 0x000fd600078ec0ff */
[----:B------:R-:W-:Y:S05]  /*08d0*/  @!P0 BRA `(.L_x_51) ;  /* 0x0000000000688947 */ /* 0x000fea0003800000 */
[CC--:B------:R-:W-:Y:S01]  /*08e0*/  FFMA.RZ R0, R11.reuse, R9.reuse, R8 ;  /* 0x000000090b007223 */ /* 0x0c0fe2000000c008 */
[----:B------:R-:W-:Y:S01]  /*08f0*/  IMAD.MOV R7, RZ, RZ, -R10 ;  /* 0x000000ffff077224 */ /* 0x000fe200078e0a0a */
[C---:B------:R-:W-:Y:S02]  /*0900*/  ISETP.NE.AND P2, PT, R10.reuse, RZ, PT ;  /* 0x000000ff0a00720c */ /* 0x040fe40003f45270 */
[----:B------:R-:W-:Y:S02]  /*0910*/  ISETP.NE.AND P1, PT, R10, RZ, PT ;  /* 0x000000ff0a00720c */ /* 0x000fe40003f25270 */
[----:B------:R-:W-:Y:S01]  /*0920*/  LOP3.LUT R3, R0, 0x7fffff, RZ, 0xc0, !PT ;  /* 0x007fffff00037812 */ /* 0x000fe200078ec0ff */
[CCC-:B------:R-:W-:Y:S01]  /*0930*/  FFMA.RP R0, R11.reuse, R9.reuse, R8.reuse ;  /* 0x000000090b007223 */ /* 0x1c0fe20000008008 */
[----:B------:R-:W-:Y:S01]  /*0940*/  FFMA.RM R11, R11, R9, R8 ;  /* 0x000000090b0b7223 */ /* 0x000fe20000004008 */
[----:B------:R-:W-:Y:S02]  /*0950*/  IADD3 R8, PT, PT, R10, 0x20, RZ ;  /* 0x000000200a087810 */ /* 0x000fe40007ffe0ff */
[----:B------:R-:W-:-:S02]  /*0960*/  LOP3.LUT R3, R3, 0x800000, RZ, 0xfc, !PT ;  /* 0x0080000003037812 */ /* 0x000fc400078efcff */
[----:B------:R-:W-:Y:S02]  /*0970*/  FSETP.NEU.FTZ.AND P0, PT, R0, R11, PT ;  /* 0x0000000b0000720b */ /* 0x000fe40003f1d000 */
[----:B------:R-:W-:Y:S02]  /*0980*/  SHF.L.U32 R8, R3, R8, RZ ;  /* 0x0000000803087219 */ /* 0x000fe400000006ff */
[----:B------:R-:W-:Y:S02]  /*0990*/  SEL R0, R7, RZ, P2 ;  /* 0x000000ff07007207 */ /* 0x000fe40001000000 */
[----:B------:R-:W-:Y:S02]  /*09a0*/  ISETP.NE.AND P1, PT, R8, RZ, P1 ;  /* 0x000000ff0800720c */ /* 0x000fe40000f25270 */
[----:B------:R-:W-:Y:S02]  /*09b0*/  SHF.R.U32.HI R0, RZ, R0, R3 ;  /* 0x00000000ff007219 */ /* 0x000fe40000011603 */
[----:B------:R-:W-:-:S02]  /*09c0*/  PLOP3.LUT P0, PT, P0, P1, PT, 0xf8, 0x8f ;  /* 0x00000000008f781c */ /* 0x000fc40000703f70 */
[----:B------:R-:W-:Y:S02]  /*09d0*/  SHF.R.U32.HI R8, RZ, 0x1, R0 ;  /* 0x00000001ff087819 */ /* 0x000fe40000011600 */
[----:B------:R-:W-:-:S04]  /*09e0*/  SEL R3, RZ, 0x1, !P0 ;  /* 0x00000001ff037807 */ /* 0x000fc80004000000 */
[----:B------:R-:W-:-:S04]  /*09f0*/  LOP3.LUT R3, R3, 0x1, R8, 0xf8, !PT ;  /* 0x0000000103037812 */ /* 0x000fc800078ef808 */
[----:B------:R-:W-:-:S05]  /*0a00*/  LOP3.LUT R3, R3, R0, RZ, 0xc0, !PT ;  /* 0x0000000003037212 */ /* 0x000fca00078ec0ff */
[----:B------:R-:W-:-:S05]  /*0a10*/  IMAD.IADD R3, R8, 0x1, R3 ;  /* 0x0000000108037824 */ /* 0x000fca00078e0203 */
[----:B------:R-:W-:Y:S01]  /*0a20*/  LOP3.LUT R6, R3, R6, RZ, 0xfc, !PT ;  /* 0x0000000603067212 */ /* 0x000fe200078efcff */
[----:B------:R-:W-:Y:S06]  /*0a30*/  BRA `(.L_x_51) ;  /* 0x0000000000107947 */ /* 0x000fec0003800000 */
.L_x_50:
[----:B------:R-:W-:-:S04]  /*0a40*/  LOP3.LUT R6, R6, 0x80000000, RZ, 0xc0, !PT ;  /* 0x8000000006067812 */ /* 0x000fc800078ec0ff */
[----:B------:R-:W-:Y:S01]  /*0a50*/  LOP3.LUT R6, R6, 0x7f800000, RZ, 0xfc, !PT ;  /* 0x7f80000006067812 */ /* 0x000fe200078efcff */
[----:B------:R-:W-:Y:S06]  /*0a60*/  BRA `(.L_x_51) ;  /* 0x0000000000047947 */ /* 0x000fec0003800000 */
.L_x_49:
[----:B------:R-:W-:-:S07]  /*0a70*/  IMAD R6, R7, 0x800000, R6 ;  /* 0x0080000007067824 */ /* 0x000fce00078e0206 */
.L_x_51:
[----:B------:R-:W-:Y:S05]  /*0a80*/  BSYNC.RECONVERGENT B2 ;  /* 0x0000000000027941 */ /* 0x000fea0003800200 */
.L_x_48:
[----:B------:R-:W-:Y:S05]  /*0a90*/  BRA `(.L_x_52) ;  /* 0x0000000000207947 */ /* 0x000fea0003800000 */
.L_x_47:
[----:B------:R-:W-:-:S04]  /*0aa0*/  LOP3.LUT R6, R7, 0x80000000, R6, 0x48, !PT ;  /* 0x8000000007067812 */ /* 0x000fc800078e4806 */
[----:B------:R-:W-:Y:S01]  /*0ab0*/  LOP3.LUT R6, R6, 0x7f800000, RZ, 0xfc, !PT ;  /* 0x7f80000006067812 */ /* 0x000fe200078efcff */
[----:B------:R-:W-:Y:S06]  /*0ac0*/  BRA `(.L_x_52) ;  /* 0x0000000000147947 */ /* 0x000fec0003800000 */
.L_x_46:
[----:B------:R-:W-:Y:S01]  /*0ad0*/  LOP3.LUT R6, R7, 0x80000000, R6, 0x48, !PT ;  /* 0x8000000007067812 */ /* 0x000fe200078e4806 */
[----:B------:R-:W-:Y:S06]  /*0ae0*/  BRA `(.L_x_52) ;  /* 0x00000000000c7947 */ /* 0x000fec0003800000 */
.L_x_45:
[----:B------:R-:W0:Y:S01]  /*0af0*/  MUFU.RSQ R6, -QNAN ;  /* 0xffc0000000067908 */ /* 0x000e220000001400 */
[----:B------:R-:W-:Y:S05]  /*0b00*/  BRA `(.L_x_52) ;  /* 0x0000000000047947 */ /* 0x000fea0003800000 */
.L_x_44:
[----:B------:R-:W-:-:S07]  /*0b10*/  FADD.FTZ R6, R0, 87 ;  /* 0x42ae000000067421 */ /* 0x000fce0000010000 */
.L_x_52:
[----:B------:R-:W-:Y:S05]  /*0b20*/  BSYNC.RECONVERGENT B0 ;  /* 0x0000000000007941 */ /* 0x000fea0003800200 */
.L_x_41:
[----:B------:R-:W-:-:S04]  /*0b30*/  IMAD.MOV.U32 R3, RZ, RZ, 0x0 ;  /* 0x00000000ff037424 */ /* 0x000fc800078e00ff */
[----:B0-----:R-:W-:Y:S05]  /*0b40*/  RET.REL.NODEC R2 `(to_sum_var_count) ;  /* 0xfffffff4022c7950 */ /* 0x001fea0003c3ffff */
        .type           $to_sum_var_count$__internal_accurate_pow,@function
        .size           $to_sum_var_count$__internal_accurate_pow,(.L_x_57 - $to_sum_var_count$__internal_accurate_pow)
$to_sum_var_count$__internal_accurate_pow:
[----:B------:R-:W-:Y:S01]  /*0b50*/  DADD R6, -RZ, |R4| ;  /* 0x00000000ff067229 */ /* 0x000fe20000000504 */
[----:B------:R-:W-:Y:S01]  /*0b60*/  IMAD.MOV.U32 R14, RZ, RZ, RZ ;  /* 0x000000ffff0e7224 */ /* 0x000fe200078e00ff */
[----:B------:R-:W-:Y:S01]  /*0b70*/  UMOV UR6, 0x7d2cafe2 ;  /* 0x7d2cafe200067882 */ /* 0x000fe20000000000 */
[----:B------:R-:W-:Y:S01]  /*0b80*/  IMAD.MOV.U32 R20, RZ, RZ, 0x41ad3b5a ;  /* 0x41ad3b5aff147424 */ /* 0x000fe200078e00ff */
[----:B------:R-:W-:Y:S01]  /*0b90*/  UMOV UR7, 0x3eb0f5ff ;  /* 0x3eb0f5ff00077882 */ /* 0x000fe20000000000 */
[----:B------:R-:W-:Y:S01]  /*0ba0*/  IMAD.MOV.U32 R21, RZ, RZ, 0x3ed0f5d2 ;  /* 0x3ed0f5d2ff157424 */ /* 0x000fe200078e00ff */
[----:B------:R-:W-:Y:S01]  /*0bb0*/  UMOV UR8, 0x3b39803f ;  /* 0x3b39803f00087882 */ /* 0x000fe20000000000 */
[----:B------:R-:W-:-:S03]  /*0bc0*/  UMOV UR9, 0x3c7abc9e ;  /* 0x3c7abc9e00097882 */ /* 0x000fc60000000000 */
[----:B------:R-:W-:Y:S01]  /*0bd0*/  ISETP.GT.U32.AND P0, PT, R7, 0xfffff, PT ;  /* 0x000fffff0700780c */ /* 0x000fe20003f04070 */
[----:B------:R-:W-:-:S12]  /*0be0*/  IMAD.MOV.U32 R10, RZ, RZ, R7 ;  /* 0x000000ffff0a7224 */ /* 0x000fd800078e0007 */
[----:B------:R-:W-:-:S10]  /*0bf0*/  @!P0 DMUL R8, R6, 1.80143985094819840000e+16 ;  /* 0x4350000006088828 */ /* 0x000fd40000000000 */
[----:B------:R-:W-:Y:S02]  /*0c00*/  @!P0 IMAD.MOV.U32 R10, RZ, RZ, R9 ;  /* 0x000000ffff0a8224 */ /* 0x000fe400078e0009 */
[----:B------:R-:W-:-:S03]  /*0c10*/  @!P0 IMAD.MOV.U32 R6, RZ, RZ, R8 ;  /* 0x000000ffff068224 */ /* 0x000fc600078e0008 */
[----:B------:R-:W-:Y:S02]  /*0c20*/  LOP3.LUT R10, R10, 0x800fffff, RZ, 0xc0, !PT ;  /* 0x800fffff0a0a7812 */ /* 0x000fe400078ec0ff */
[----:B------:R-:W-:Y:S02]  /*0c30*/  MOV R12, R6 ;  /* 0x00000006000c7202 */ /* 0x000fe40000000f00 */
[----:B------:R-:W-:Y:S02]  /*0c40*/  LOP3.LUT R13, R10, 0x3ff00000, RZ, 0xfc, !PT ;  /* 0x3ff000000a0d7812 */ /* 0x000fe400078efcff */
[----:B------:R-:W-:Y:S02]  /*0c50*/  SHF.R.U32.HI R6, RZ, 0x14, R7 ;  /* 0x00000014ff067819 */ /* 0x000fe40000011607 */
[----:B------:R-:W-:Y:S02]  /*0c60*/  ISETP.GE.U32.AND P1, PT, R13, 0x3ff6a09f, PT ;  /* 0x3ff6a09f0d00780c */ /* 0x000fe40003f26070 */
[----:B------:R-:W-:Y:S01]  /*0c70*/  @!P0 LEA.HI R6, R9, 0xffffffca, RZ, 0xc ;  /* 0xffffffca09068811 */ /* 0x000fe200078f60ff */
[----:B------:R-:W-:-:S03]  /*0c80*/  IMAD.MOV.U32 R9, RZ, RZ, 0x43300000 ;  /* 0x43300000ff097424 */ /* 0x000fc600078e00ff */
[----:B------:R-:W-:-:S07]  /*0c90*/  IADD3 R8, PT, PT, R6, -0x3ff, RZ ;  /* 0xfffffc0106087810 */ /* 0x000fce0007ffe0ff */
[----:B------:R-:W-:Y:S02]  /*0ca0*/  @P1 VIADD R11, R13, 0xfff00000 ;  /* 0xfff000000d0b1836 */ /* 0x000fe40000000000 */
[----:B------:R-:W-:Y:S02]  /*0cb0*/  @P1 VIADD R8, R6, 0xfffffc02 ;  /* 0xfffffc0206081836 */ /* 0x000fe40000000000 */
[----:B------:R-:W-:-:S03]  /*0cc0*/  @P1 IMAD.MOV.U32 R13, RZ, RZ, R11 ;  /* 0x000000ffff0d1224 */ /* 0x000fc600078e000b */
[----:B------:R-:W-:-:S03]  /*0cd0*/  LOP3.LUT R8, R8, 0x80000000, RZ, 0x3c, !PT ;  /* 0x8000000008087812 */ /* 0x000fc600078e3cff */
        /* <DEDUP_REMOVED lines=24> */
[----:B------:R-:W-:-:S05]  /*0e60*/  DMUL R14, R14, R22 ;  /* 0x000000160e0e7228 */ /* 0x000fca0000000000 */
[----:B------:R-:W-:Y:S01]  /*0e70*/  DFMA R16, R18, R16, UR6 ;  /* 0x0000000612107e2b */ /* 0x000fe20008000010 */
[----:B------:R-:W-:Y:S01]  /*0e80*/  UMOV UR6, 0x99999dfb ;  /* 0x99999dfb00067882 */ /* 0x000fe20000000000 */
[----:B------:R-:W-:-:S06]  /*0e90*/  UMOV UR7, 0x3f899999 ;  /* 0x3f89999900077882 */ /* 0x000fcc0000000000 */
[----:B------:R-:W-:Y:S01]  /*0ea0*/  DFMA R20, R18, R16, UR6 ;  /* 0x0000000612147e2b */ /* 0x000fe20008000010 */
[----:B------:R-:W-:Y:S01]  /*0eb0*/  UMOV UR6, 0x55555555 ;  /* 0x5555555500067882 */ /* 0x000fe20000000000 */
[----:B------:R-:W-:Y:S01]  /*0ec0*/  UMOV UR7, 0x3fb55555 ;  /* 0x3fb5555500077882 */ /* 0x000fe20000000000 */
[----:B------:R-:W-:-:S05]  /*0ed0*/  DMUL R16, R10, R10 ;  /* 0x0000000a0a107228 */ /* 0x000fca0000000000 */
[----:B------:R-:W-:-:S03]  /*0ee0*/  DFMA R12, R18, R20, UR6 ;  /* 0x00000006120c7e2b */ /* 0x000fc60008000014 */
[----:B------:R-:W-:-:S05]  /*0ef0*/  DFMA R24, R10, R10, -R16 ;  /* 0x0000000a0a18722b */ /* 0x000fca0000000810 */
[----:B------:R-:W-:Y:S01]  /*0f00*/  DADD R22, -R12, UR6 ;  /* 0x000000060c167e29 */ /* 0x000fe20008000100 */
[----:B------:R-:W-:Y:S01]  /*0f10*/  UMOV UR6, 0xb9e7b0 ;  /* 0x00b9e7b000067882 */ /* 0x000fe20000000000 */
[----:B------:R-:W-:-:S06]  /*0f20*/  UMOV UR7, 0x3c46a4cb ;  /* 0x3c46a4cb00077882 */ /* 0x000fcc0000000000 */
[----:B------:R-:W-:Y:S02]  /*0f30*/  DFMA R18, R18, R20, R22 ;  /* 0x000000141212722b */ /* 0x000fe40000000016 */
[----:B------:R-:W-:Y:S01]  /*0f40*/  DMUL R20, R10, R16 ;  /* 0x000000100a147228 */ /* 0x000fe20000000000 */
[----:B------:R-:W-:Y:S02]  /*0f50*/  VIADD R23, R15, 0x100000 ;  /* 0x001000000f177836 */ /* 0x000fe40000000000 */
[----:B------:R-:W-:-:S03]  /*0f60*/  IMAD.MOV.U32 R22, RZ, RZ, R14 ;  /* 0x000000ffff167224 */ /* 0x000fc600078e000e */
[----:B------:R-:W-:Y:S01]  /*0f70*/  DADD R18, R18, -UR6 ;  /* 0x8000000612127e29 */ /* 0x000fe20008000000 */
[----:B------:R-:W-:Y:S01]  /*0f80*/  UMOV UR6, 0x80000000 ;  /* 0x8000000000067882 */ /* 0x000fe20000000000 */
[----:B------:R-:W-:Y:S01]  /*0f90*/  UMOV UR7, 0x43300000 ;  /* 0x4330000000077882 */ /* 0x000fe20000000000 */
[C---:B------:R-:W-:Y:S02]  /*0fa0*/  DFMA R22, R10.reuse, R22, R24 ;  /* 0x000000160a16722b */ /* 0x040fe40000000018 */
[----:B------:R-:W-:Y:S02]  /*0fb0*/  DFMA R24, R10, R16, -R20 ;  /* 0x000000100a18722b */ /* 0x000fe40000000814 */
[----:B------:R-:W-:Y:S01]  /*0fc0*/  DADD R8, R8, -UR6 ;  /* 0x8000000608087e29 */ /* 0x000fe20008000000 */
[----:B------:R-:W-:Y:S01]  /*0fd0*/  UMOV UR6, 0xfefa39ef ;  /* 0xfefa39ef00067882 */ /* 0x000fe20000000000 */
[----:B------:R-:W-:-:S04]  /*0fe0*/  UMOV UR7, 0x3fe62e42 ;  /* 0x3fe62e4200077882 */ /* 0x000fc80000000000 */
        /* <DEDUP_REMOVED lines=15> */
[----:B------:R-:W-:-:S08]  /*10e0*/  DADD R10, R12, R10 ;  /* 0x000000000c0a7229 */ /* 0x000fd0000000000a */
[----:B------:R-:W-:-:S08]  /*10f0*/  DADD R10, R14, R10 ;  /* 0x000000000e0a7229 */ /* 0x000fd0000000000a */
[----:B------:R-:W-:-:S08]  /*1100*/  DADD R12, R16, R10 ;  /* 0x00000000100c7229 */ /* 0x000fd0000000000a */
[--C-:B------:R-:W-:Y:S02]  /*1110*/  DFMA R6, R8, UR6, R12.reuse ;  /* 0x0000000608067c2b */ /* 0x100fe4000800000c */
[----:B------:R-:W-:-:S06]  /*1120*/  DADD R16, R16, -R12 ;  /* 0x0000000010107229 */ /* 0x000fcc000000080c */
[----:B------:R-:W-:Y:S02]  /*1130*/  DFMA R14, R8, -UR6, R6 ;  /* 0x80000006080e7c2b */ /* 0x000fe40008000006 */
[----:B------:R-:W-:-:S06]  /*1140*/  DADD R16, R10, R16 ;  /* 0x000000000a107229 */ /* 0x000fcc0000000010 */
[----:B------:R-:W-:-:S08]  /*1150*/  DADD R14, -R12, R14 ;  /* 0x000000000c0e7229 */ /* 0x000fd0000000010e */
[----:B------:R-:W-:-:S08]  /*1160*/  DADD R14, R16, -R14 ;  /* 0x00000000100e7229 */ /* 0x000fd0000000080e */
[----:B------:R-:W-:-:S08]  /*1170*/  DFMA R14, R8, UR8, R14 ;  /* 0x00000008080e7c2b */ /* 0x000fd0000800000e */
[----:B------:R-:W-:-:S08]  /*1180*/  DADD R8, R6, R14 ;  /* 0x0000000006087229 */ /* 0x000fd0000000000e */
[----:B------:R-:W-:Y:S02]  /*1190*/  DADD R10, R6, -R8 ;  /* 0x00000000060a7229 */ /* 0x000fe40000000808 */
[----:B------:R-:W-:-:S06]  /*11a0*/  DMUL R6, R8, 2 ;  /* 0x4000000008067828 */ /* 0x000fcc0000000000 */
[----:B------:R-:W-:Y:S02]  /*11b0*/  DADD R10, R14, R10 ;  /* 0x000000000e0a7229 */ /* 0x000fe4000000000a */
[----:B------:R-:W-:-:S08]  /*11c0*/  DFMA R12, R8, 2, -R6 ;  /* 0x40000000080c782b */ /* 0x000fd00000000806 */
[----:B------:R-:W-:Y:S01]  /*11d0*/  DFMA R12, R10, 2, R12 ;  /* 0x400000000a0c782b */ /* 0x000fe2000000000c */
[----:B------:R-:W-:Y:S02]  /*11e0*/  IMAD.MOV.U32 R10, RZ, RZ, 0x652b82fe ;  /* 0x652b82feff0a7424 */ /* 0x000fe400078e00ff */
[----:B------:R-:W-:-:S05]  /*11f0*/  IMAD.MOV.U32 R11, RZ, RZ, 0x3ff71547 ;  /* 0x3ff71547ff0b7424 */ /* 0x000fca00078e00ff */
        /* <DEDUP_REMOVED lines=48> */
[----:B------:R-:W-:-:S04]  /*1500*/  @!P1 LEA.HI R6, R10, R10, RZ, 0x1 ;  /* 0x0000000a0a069211 */ /* 0x000fc800078f08ff */
[----:B------:R-:W-:Y:S02]  /*1510*/  @!P1 SHF.R.S32.HI R9, RZ, 0x1, R6 ;  /* 0x00000001ff099819 */ /* 0x000fe40000011406 */
[----:B------:R-:W-:-:S03]  /*1520*/  FSEL R6, R16, RZ, P0 ;  /* 0x000000ff10067208 */ /* 0x000fc60000000000 */
[----:B------:R-:W-:Y:S02]  /*1530*/  @!P1 IMAD.IADD R8, R10, 0x1, -R9 ;  /* 0x000000010a089824 */ /* 0x000fe400078e0a09 */
[----:B------:R-:W-:-:S03]  /*1540*/  @!P1 IMAD R15, R9, 0x100000, R15 ;  /* 0x00100000090f9824 */ /* 0x000fc600078e020f */
[----:B------:R-:W-:Y:S01]  /*1550*/  @!P1 LEA R9, R8, 0x3ff00000, 0x14 ;  /* 0x3ff0000008099811 */ /* 0x000fe200078ea0ff */
[----:B------:R-:W-:-:S06]  /*1560*/  @!P1 IMAD.MOV.U32 R8, RZ, RZ, RZ ;  /* 0x000000ffff089224 */ /* 0x000fcc00078e00ff */
[----:B------:R-:W-:-:S11]  /*1570*/  @!P1 DMUL R6, R14, R8 ;  /* 0x000000080e069228 */ /* 0x000fd60000000000 */
.L_x_53:
[----:B------:R-:W-:Y:S02]  /*1580*/  DFMA R12, R12, R6, R6 ;  /* 0x000000060c0c722b */ /* 0x000fe40000000006 */
[----:B------:R-:W-:-:S08]  /*1590*/  DSETP.NEU.AND P0, PT, |R6|, +INF , PT ;  /* 0x7ff000000600742a */ /* 0x000fd00003f0d200 */
[----:B------:R-:W-:Y:S01]  /*15a0*/  FSEL R8, R6, R12, !P0 ;  /* 0x0000000c06087208 */ /* 0x000fe20004000000 */
[----:B------:R-:W-:Y:S01]  /*15b0*/  IMAD.MOV.U32 R6, RZ, RZ, R0 ;  /* 0x000000ffff067224 */ /* 0x000fe200078e0000 */
[----:B------:R-:W-:Y:S01]  /*15c0*/  FSEL R9, R7, R13, !P0 ;  /* 0x0000000d07097208 */ /* 0x000fe20004000000 */
[----:B------:R-:W-:-:S04]  /*15d0*/  IMAD.MOV.U32 R7, RZ, RZ, 0x0 ;  /* 0x00000000ff077424 */ /* 0x000fc800078e00ff */
[----:B------:R-:W-:Y:S05]  /*15e0*/  RET.REL.NODEC R6 `(to_sum_var_count) ;  /* 0xffffffe806847950 */ /* 0x000fea0003c3ffff */
.L_x_54:
        /* <DEDUP_REMOVED lines=9> */
.L_x_57:


//--------------------- .nv.global.init           --------------------------
	.section	.nv.global.init,"aw",@progbits
	.align	4
.nv.global.init:
	.type		MASKS_INDICIES,@object
	.size		MASKS_INDICIES,(.L_0 - MASKS_INDICIES)
MASKS_INDICIES:
        /*0000*/ 	.byte	0x00, 0x00, 0x00, 0x00, 0x01, 0x00, 0x00, 0x00, 0x02, 0x00, 0x00, 0x00, 0x03, 0x00, 0x00, 0x00
        /*0010*/ 	.byte	0x04, 0x00, 0x00, 0x00, 0x05, 0x00, 0x00, 0x00, 0x06, 0x00, 0x00, 0x00, 0x07, 0x00, 0x00, 0x00
        /*0020*/ 	.byte	0x08, 0x00, 0x00, 0x00, 0x09, 0x00, 0x00, 0x00, 0x0a, 0x00, 0x00, 0x00, 0x0b, 0x00, 0x00, 0x00
        /*0030*/ 	.byte	0x0c, 0x00, 0x00, 0x00, 0x0d, 0x00, 0x00, 0x00, 0x80, 0x00, 0x00, 0x00, 0x81, 0x00, 0x00, 0x00
        /*0040*/ 	.byte	0x82, 0x00, 0x00, 0x00, 0x83, 0x00, 0x00, 0x00, 0x84, 0x00, 0x00, 0x00, 0x85, 0x00, 0x00, 0x00
        /*0050*/ 	.byte	0x86, 0x00, 0x00, 0x00, 0x87, 0x00, 0x00, 0x00, 0x88, 0x00, 0x00, 0x00, 0x89, 0x00, 0x00, 0x00
        /*0060*/ 	.byte	0x8a, 0x00, 0x00, 0x00, 0x8b, 0x00, 0x00, 0x00, 0x8c, 0x00, 0x00, 0x00, 0x94, 0x00, 0x00, 0x00
        /*0070*/ 	.byte	0x95, 0x00, 0x00, 0x00
.L_0:


//--------------------- .nv.shared.reserved.0     --------------------------
	.section	.nv.shared.reserved.0,"aw",@nobits
	.weak		__nv_reservedSMEM_offset_0_alias
	.size		__nv_reservedSMEM_offset_0_alias, 0, 64
	.other		__nv_reservedSMEM_offset_0_alias,@"STO_CUDA_RESERVED_SHARED STV_DEFAULT"
__nv_reservedSMEM_offset_0_alias:
	.zero		0
	.zero		64


//--------------------- .nv.constant0.image_mask_split_grad_pow --------------------------
	.section	.nv.constant0.image_mask_split_grad_pow,"a",@progbits
	.sectionflags	@""
	.align	4
.nv.constant0.image_mask_split_grad_pow:
	.zero		936


//--------------------- .nv.constant0.image_mask_split_grad_sum --------------------------
	.section	.nv.constant0.image_mask_split_grad_sum,"a",@progbits
	.sectionflags	@""
	.align	4
.nv.constant0.image_mask_split_grad_sum:
	.zero		936


//--------------------- .nv.constant0.image_mask_split_grad_sum_pow --------------------------
	.section	.nv.constant0.image_mask_split_grad_sum_pow,"a",@progbits
	.sectionflags	@""
	.align	4
.nv.constant0.image_mask_split_grad_sum_pow:
	.zero		944


//--------------------- .nv.constant0.image_mask_split --------------------------
	.section	.nv.constant0.image_mask_split,"a",@progbits
	.sectionflags	@""
	.align	4
.nv.constant0.image_mask_split:
	.zero		928


//--------------------- .nv.constant0.to_sum_var_count --------------------------
	.section	.nv.constant0.to_sum_var_count,"a",@progbits
	.sectionflags	@""
	.align	4
.nv.constant0.to_sum_var_count:
	.zero		936


//--------------------- SYMBOLS --------------------------

	.type		.nv.reservedSmem.offset0,@object
	.size		.nv.reservedSmem.offset0,0x4
